def attn_fwd(
    Q,
    K,
    V,
    Out,
    Lse,
    sm_scale,
    stride_qz,
    stride_qh,
    stride_qm,
    stride_qk,
    stride_kz,
    stride_kh,
    stride_kn,
    stride_kk,
    stride_vz,
    stride_vh,
    stride_vn,
    stride_vk,
    stride_oz,
    stride_oh,
    stride_om,
    stride_ok,
    seqlen_q,
    seqlen_k,
    BLOCK_M: tl.constexpr,
    BLOCK_N: tl.constexpr,
    HEAD_DIM: tl.constexpr,
    CAUSAL: tl.constexpr,
):
    start_m = tl.program_id(0)
    off_hz = tl.program_id(1)
    q_off = off_hz * stride_qh
    k_off = off_hz * stride_kh
    v_off = off_hz * stride_vh
    offs_m = start_m * BLOCK_M + tl.arange(0, BLOCK_M)
    offs_d = tl.arange(0, HEAD_DIM)
    offs_n = tl.arange(0, BLOCK_N)
    q_ptrs = Q + q_off + offs_m[:, None] * stride_qm + offs_d[None, :] * stride_qk
    k_ptrs = K + k_off + offs_d[:, None] * stride_kk + offs_n[None, :] * stride_kn
    v_ptrs = V + v_off + offs_n[:, None] * stride_vn + offs_d[None, :] * stride_vk
    m_i = tl.full([BLOCK_M], float("-inf"), dtype=tl.float32)
    l_i = tl.zeros([BLOCK_M], dtype=tl.float32) + 1.0
    acc = tl.zeros([BLOCK_M, HEAD_DIM], dtype=tl.float32)
    q = tl.load(q_ptrs)
    acc, l_i, m_i = _attn_fwd_inner(
        acc,
        l_i,
        m_i,
        q,
        k_ptrs,
        v_ptrs,
        sm_scale,
        stride_kn,
        stride_vn,
        start_m,
        seqlen_k,
        BLOCK_M,
        BLOCK_N,
        HEAD_DIM,
        CAUSAL,
    )
    acc = acc / l_i[:, None]
    lse = m_i + tl.math.log2(l_i) / 1.4426950408889634
    o_ptrs = (
        Out
        + off_hz * stride_oh
        + offs_m[:, None] * stride_om
        + offs_d[None, :] * stride_ok
    )
    tl.store(o_ptrs, acc.to(Out.dtype.element_ty))
    tl.store(Lse + off_hz * seqlen_q + offs_m, lse)

# config = {"BLOCK_M": 64, "BLOCK_N": 32, "HEAD_DIM": 32, "arch": "sm_90", "causal": true, "dtype": "bf16", "num_stages": 2, "num_warps": 4}
# arch = sm_90


// ===== COMPILED SASS (sm_90a) =====

	.target	sm_90a

	.elftype	@"ET_EXEC"


//--------------------- .note.nv.tkinfo           --------------------------
	.section	.note.nv.tkinfo,"",@"SHT_NOTE"
	.sectionflags	@"SHF_NOTE_NV_TKINFO"
	.tkinfo
        /*0018*/ 	.word	0x00000002
        /*0030*/ 	.string	""
        /*0030*/ 	.string	"ptxas"
        /*0030*/ 	.string	"Cuda compilation tools, release 13.0, V13.0.88"
        /*0030*/ 	.string	"Build cuda_13.0.r13.0/compiler.36424714_0"
        /*0030*/ 	.string	"-v  -suppress-debug-info  -lineinfo  -arch sm_90a "



//--------------------- .note.nv.cuinfo           --------------------------
	.section	.note.nv.cuinfo,"",@"SHT_NOTE"
	.sectionflags	@"SHF_NOTE_NV_CUINFO"
        /*0018*/ 	.short	0x0002
        /*001a*/ 	.short	0x005a
        /*001c*/ 	.short	0x0082
	.zero		2


//--------------------- .nv.info                  --------------------------
	.section	.nv.info,"",@"SHT_CUDA_INFO"
	.align	4


	//----- nvinfo : EIATTR_REGCOUNT
	.align		4
        /*0000*/ 	.byte	0x04, 0x2f
        /*0002*/ 	.short	(.L_2 - .L_1)
	.align		4
.L_1:
        /*0004*/ 	.word	index@(attn_fwd)
        /*0008*/ 	.word	0x00000066


	//----- nvinfo : EIATTR_FRAME_SIZE
	.align		4
.L_2:
        /*000c*/ 	.byte	0x04, 0x11
        /*000e*/ 	.short	(.L_4 - .L_3)
	.align		4
.L_3:
        /*0010*/ 	.word	index@(attn_fwd)
        /*0014*/ 	.word	0x00000000


	//----- nvinfo : EIATTR_MIN_STACK_SIZE
	.align		4
.L_4:
        /*0018*/ 	.byte	0x04, 0x12
        /*001a*/ 	.short	(.L_6 - .L_5)
	.align		4
.L_5:
        /*001c*/ 	.word	index@(attn_fwd)
        /*0020*/ 	.word	0x00000000
.L_6:


//--------------------- .nv.compat                --------------------------
	.section	.nv.compat,"",@"SHT_CUDA_COMPAT_INFO"
	.align	4
        /*0000*/ 	.byte	0x02, 0x09, 0x01, 0x00, 0x02, 0x02, 0x04, 0x00, 0x02, 0x05, 0x05, 0x00, 0x03, 0x07, 0x01, 0x01
        /*0010*/ 	.byte	0x02, 0x03, 0x00, 0x00, 0x02, 0x06, 0x01, 0x00, 0x04, 0x0b, 0x08, 0x00, 0x00, 0x00, 0x00, 0x00
        /*0020*/ 	.byte	0x00, 0x00, 0x00, 0x00


//--------------------- .nv.info.attn_fwd         --------------------------
	.section	.nv.info.attn_fwd,"",@"SHT_CUDA_INFO"
	.sectionflags	@""
	.align	4


	//----- nvinfo : EIATTR_CUDA_API_VERSION
	.align		4
        /*0000*/ 	.byte	0x04, 0x37
        /*0002*/ 	.short	(.L_8 - .L_7)
.L_7:
        /*0004*/ 	.word	0x00000082


	//----- nvinfo : EIATTR_KPARAM_INFO
	.align		4
.L_8:
        /*0008*/ 	.byte	0x04, 0x17
        /*000a*/ 	.short	(.L_10 - .L_9)
.L_9:
        /*000c*/ 	.word	0x00000000
        /*0010*/ 	.short	0x0019
        /*0012*/ 	.short	0x0080
        /*0014*/ 	.byte	0x00, 0xf4, 0x21, 0x00


	//----- nvinfo : EIATTR_KPARAM_INFO
	.align		4
.L_10:
        /*0018*/ 	.byte	0x04, 0x17
        /*001a*/ 	.short	(.L_12 - .L_11)
.L_11:
        /*001c*/ 	.word	0x00000000
        /*0020*/ 	.short	0x0018
        /*0022*/ 	.short	0x0078
        /*0024*/ 	.byte	0x00, 0xf4, 0x21, 0x00


	//----- nvinfo : EIATTR_KPARAM_INFO
	.align		4
.L_12:
        /*0028*/ 	.byte	0x04, 0x17
        /*002a*/ 	.short	(.L_14 - .L_13)
.L_13:
        /*002c*/ 	.word	0x00000000
        /*0030*/ 	.short	0x0017
        /*0032*/ 	.short	0x0070
        /*0034*/ 	.byte	0x00, 0xf0, 0x11, 0x00


	//----- nvinfo : EIATTR_KPARAM_INFO
	.align		4
.L_14:
        /*0038*/ 	.byte	0x04, 0x17
        /*003a*/ 	.short	(.L_16 - .L_15)
.L_15:
        /*003c*/ 	.word	0x00000000
        /*0040*/ 	.short	0x0016
        /*0042*/ 	.short	0x006c
        /*0044*/ 	.byte	0x00, 0xf0, 0x11, 0x00


	//----- nvinfo : EIATTR_KPARAM_INFO
	.align		4
.L_16:
        /*0048*/ 	.byte	0x04, 0x17
        /*004a*/ 	.short	(.L_18 - .L_17)
.L_17:
        /*004c*/ 	.word	0x00000000
        /*0050*/ 	.short	0x0015
        /*0052*/ 	.short	0x0068
        /*0054*/ 	.byte	0x00, 0xf0, 0x11, 0x00


	//----- nvinfo : EIATTR_KPARAM_INFO
	.align		4
.L_18:
        /*0058*/ 	.byte	0x04, 0x17
        /*005a*/ 	.short	(.L_20 - .L_19)
.L_19:
        /*005c*/ 	.word	0x00000000
        /*0060*/ 	.short	0x0014
        /*0062*/ 	.short	0x0064
        /*0064*/ 	.byte	0x00, 0xf0, 0x11, 0x00


	//----- nvinfo : EIATTR_KPARAM_INFO
	.align		4
.L_20:
        /*0068*/ 	.byte	0x04, 0x17
        /*006a*/ 	.short	(.L_22 - .L_21)
.L_21:
        /*006c*/ 	.word	0x00000000
        /*0070*/ 	.short	0x0013
        /*0072*/ 	.short	0x0060
        /*0074*/ 	.byte	0x00, 0xf0, 0x11, 0x00


	//----- nvinfo : EIATTR_KPARAM_INFO
	.align		4
.L_22:
        /*0078*/ 	.byte	0x04, 0x17
        /*007a*/ 	.short	(.L_24 - .L_23)
.L_23:
        /*007c*/ 	.word	0x00000000
        /*0080*/ 	.short	0x0012
        /*0082*/ 	.short	0x005c
        /*0084*/ 	.byte	0x00, 0xf0, 0x11, 0x00


	//----- nvinfo : EIATTR_KPARAM_INFO
	.align		4
.L_24:
        /*0088*/ 	.byte	0x04, 0x17
        /*008a*/ 	.short	(.L_26 - .L_25)
.L_25:
        /*008c*/ 	.word	0x00000000
        /*0090*/ 	.short	0x0011
        /*0092*/ 	.short	0x0058
        /*0094*/ 	.byte	0x00, 0xf0, 0x11, 0x00


	//----- nvinfo : EIATTR_KPARAM_INFO
	.align		4
.L_26:
        /*0098*/ 	.byte	0x04, 0x17
        /*009a*/ 	.short	(.L_28 - .L_27)
.L_27:
        /*009c*/ 	.word	0x00000000
        /*00a0*/ 	.short	0x0010
        /*00a2*/ 	.short	0x0054
        /*00a4*/ 	.byte	0x00, 0xf0, 0x11, 0x00


	//----- nvinfo : EIATTR_KPARAM_INFO
	.align		4
.L_28:
        /*00a8*/ 	.byte	0x04, 0x17
        /*00aa*/ 	.short	(.L_30 - .L_29)
.L_29:
        /*00ac*/ 	.word	0x00000000
        /*00b0*/ 	.short	0x000f
        /*00b2*/ 	.short	0x0050
        /*00b4*/ 	.byte	0x00, 0xf0, 0x11, 0x00


	//----- nvinfo : EIATTR_KPARAM_INFO
	.align		4
.L_30:
        /*00b8*/ 	.byte	0x04, 0x17
        /*00ba*/ 	.short	(.L_32 - .L_31)
.L_31:
        /*00bc*/ 	.word	0x00000000
        /*00c0*/ 	.short	0x000e
        /*00c2*/ 	.short	0x004c
        /*00c4*/ 	.byte	0x00, 0xf0, 0x11, 0x00


	//----- nvinfo : EIATTR_KPARAM_INFO
	.align		4
.L_32:
        /*00c8*/ 	.byte	0x04, 0x17
        /*00ca*/ 	.short	(.L_34 - .L_33)
.L_33:
        /*00cc*/ 	.word	0x00000000
        /*00d0*/ 	.short	0x000d
        /*00d2*/ 	.short	0x0048
        /*00d4*/ 	.byte	0x00, 0xf0, 0x11, 0x00


	//----- nvinfo : EIATTR_KPARAM_INFO
	.align		4
.L_34:
        /*00d8*/ 	.byte	0x04, 0x17
        /*00da*/ 	.short	(.L_36 - .L_35)
.L_35:
        /*00dc*/ 	.word	0x00000000
        /*00e0*/ 	.short	0x000c
        /*00e2*/ 	.short	0x0044
        /*00e4*/ 	.byte	0x00, 0xf0, 0x11, 0x00


	//----- nvinfo : EIATTR_KPARAM_INFO
	.align		4
.L_36:
        /*00e8*/ 	.byte	0x04, 0x17
        /*00ea*/ 	.short	(.L_38 - .L_37)
.L_37:
        /*00ec*/ 	.word	0x00000000
        /*00f0*/ 	.short	0x000b
        /*00f2*/ 	.short	0x0040
        /*00f4*/ 	.byte	0x00, 0xf0, 0x11, 0x00


	//----- nvinfo : EIATTR_KPARAM_INFO
	.align		4
.L_38:
        /*00f8*/ 	.byte	0x04, 0x17
        /*00fa*/ 	.short	(.L_40 - .L_39)
.L_39:
        /*00fc*/ 	.word	0x00000000
        /*0100*/ 	.short	0x000a
        /*0102*/ 	.short	0x003c
        /*0104*/ 	.byte	0x00, 0xf0, 0x11, 0x00


	//----- nvinfo : EIATTR_KPARAM_INFO
	.align		4
.L_40:
        /*0108*/ 	.byte	0x04, 0x17
        /*010a*/ 	.short	(.L_42 - .L_41)
.L_41:
        /*010c*/ 	.word	0x00000000
        /*0110*/ 	.short	0x0009
        /*0112*/ 	.short	0x0038
        /*0114*/ 	.byte	0x00, 0xf0, 0x11, 0x00


	//----- nvinfo : EIATTR_KPARAM_INFO
	.align		4
.L_42:
        /*0118*/ 	.byte	0x04, 0x17
        /*011a*/ 	.short	(.L_44 - .L_43)
.L_43:
        /*011c*/ 	.word	0x00000000
        /*0120*/ 	.short	0x0008
        /*0122*/ 	.short	0x0034
        /*0124*/ 	.byte	0x00, 0xf0, 0x11, 0x00


	//----- nvinfo : EIATTR_KPARAM_INFO
	.align		4
.L_44:
        /*0128*/ 	.byte	0x04, 0x17
        /*012a*/ 	.short	(.L_46 - .L_45)
.L_45:
        /*012c*/ 	.word	0x00000000
        /*0130*/ 	.short	0x0007
        /*0132*/ 	.short	0x0030
        /*0134*/ 	.byte	0x00, 0xf0, 0x11, 0x00


	//----- nvinfo : EIATTR_KPARAM_INFO
	.align		4
.L_46:
        /*0138*/ 	.byte	0x04, 0x17
        /*013a*/ 	.short	(.L_48 - .L_47)
.L_47:
        /*013c*/ 	.word	0x00000000
        /*0140*/ 	.short	0x0006
        /*0142*/ 	.short	0x002c
        /*0144*/ 	.byte	0x00, 0xf0, 0x11, 0x00


	//----- nvinfo : EIATTR_KPARAM_INFO
	.align		4
.L_48:
        /*0148*/ 	.byte	0x04, 0x17
        /*014a*/ 	.short	(.L_50 - .L_49)
.L_49:
        /*014c*/ 	.word	0x00000000
        /*0150*/ 	.short	0x0005
        /*0152*/ 	.short	0x0028
        /*0154*/ 	.byte	0x00, 0xf0, 0x11, 0x00


	//----- nvinfo : EIATTR_KPARAM_INFO
	.align		4
.L_50:
        /*0158*/ 	.byte	0x04, 0x17
        /*015a*/ 	.short	(.L_52 - .L_51)
.L_51:
        /*015c*/ 	.word	0x00000000
        /*0160*/ 	.short	0x0004
        /*0162*/ 	.short	0x0020
        /*0164*/ 	.byte	0x00, 0xf4, 0x21, 0x00


	//----- nvinfo : EIATTR_KPARAM_INFO
	.align		4
.L_52:
        /*0168*/ 	.byte	0x04, 0x17
        /*016a*/ 	.short	(.L_54 - .L_53)
.L_53:
        /*016c*/ 	.word	0x00000000
        /*0170*/ 	.short	0x0003
        /*0172*/ 	.short	0x0018
        /*0174*/ 	.byte	0x00, 0xf4, 0x21, 0x00


	//----- nvinfo : EIATTR_KPARAM_INFO
	.align		4
.L_54:
        /*0178*/ 	.byte	0x04, 0x17
        /*017a*/ 	.short	(.L_56 - .L_55)
.L_55:
        /*017c*/ 	.word	0x00000000
        /*0180*/ 	.short	0x0002
        /*0182*/ 	.short	0x0010
        /*0184*/ 	.byte	0x00, 0xf4, 0x21, 0x00


	//----- nvinfo : EIATTR_KPARAM_INFO
	.align		4
.L_56:
        /*0188*/ 	.byte	0x04, 0x17
        /*018a*/ 	.short	(.L_58 - .L_57)
.L_57:
        /*018c*/ 	.word	0x00000000
        /*0190*/ 	.short	0x0001
        /*0192*/ 	.short	0x0008
        /*0194*/ 	.byte	0x00, 0xf4, 0x21, 0x00


	//----- nvinfo : EIATTR_KPARAM_INFO
	.align		4
.L_58:
        /*0198*/ 	.byte	0x04, 0x17
        /*019a*/ 	.short	(.L_60 - .L_59)
.L_59:
        /*019c*/ 	.word	0x00000000
        /*01a0*/ 	.short	0x0000
        /*01a2*/ 	.short	0x0000
        /*01a4*/ 	.byte	0x00, 0xf4, 0x21, 0x00


	//----- nvinfo : EIATTR_SPARSE_MMA_MASK
	.align		4
.L_60:
        /*01a8*/ 	.byte	0x03, 0x50
        /*01aa*/ 	.short	0x0000


	//----- nvinfo : EIATTR_MAXREG_COUNT
	.align		4
        /*01ac*/ 	.byte	0x03, 0x1b
        /*01ae*/ 	.short	0x00ff


	//----- nvinfo : EIATTR_NUM_BARRIERS
	.align		4
        /*01b0*/ 	.byte	0x02, 0x4c
        /*01b2*/ 	.byte	0x01
	.zero		1


	//----- nvinfo : EIATTR_MERCURY_ISA_VERSION
	.align		4
        /*01b4*/ 	.byte	0x03, 0x5f
        /*01b6*/ 	.short	0x0101


	//----- nvinfo : EIATTR_COOP_GROUP_MASK_REGIDS
	.align		4
        /*01b8*/ 	.byte	0x04, 0x29
        /*01ba*/ 	.short	(.L_62 - .L_61)


	//   ....[0]....
.L_61:
        /*01bc*/ 	.word	0xffffffff


	//   ....[1]....
        /*01c0*/ 	.word	0xffffffff


	//   ....[2]....
        /*01c4*/ 	.word	0xffffffff


	//   ....[3]....
        /*01c8*/ 	.word	0xffffffff


	//   ....[4]....
        /*01cc*/ 	.word	0xffffffff


	//   ....[5]....
        /*01d0*/ 	.word	0xffffffff


	//   ....[6]....
        /*01d4*/ 	.word	0xffffffff


	//   ....[7]....
        /*01d8*/ 	.word	0xffffffff


	//----- nvinfo : EIATTR_COOP_GROUP_INSTR_OFFSETS
	.align		4
.L_62:
        /*01dc*/ 	.byte	0x04, 0x28
        /*01de*/ 	.short	(.L_64 - .L_63)


	//   ....[0]....
.L_63:
        /*01e0*/ 	.word	0x00001680


	//   ....[1]....
        /*01e4*/ 	.word	0x000017a0


	//   ....[2]....
        /*01e8*/ 	.word	0x00001810


	//   ....[3]....
        /*01ec*/ 	.word	0x00001890


	//   ....[4]....
        /*01f0*/ 	.word	0x00001ef0


	//   ....[5]....
        /*01f4*/ 	.word	0x00001f00


	//   ....[6]....
        /*01f8*/ 	.word	0x00001f50


	//   ....[7]....
        /*01fc*/ 	.word	0x00001f70


	//----- nvinfo : EIATTR_EXIT_INSTR_OFFSETS
	.align		4
.L_64:
        /*0200*/ 	.byte	0x04, 0x1c
        /*0202*/ 	.short	(.L_66 - .L_65)


	//   ....[0]....
.L_65:
        /*0204*/ 	.word	0x000030d0


	//   ....[1]....
        /*0208*/ 	.word	0x00003100


	//----- nvinfo : EIATTR_REQNTID
	.align		4
.L_66:
        /*020c*/ 	.byte	0x04, 0x10
        /*020e*/ 	.short	(.L_68 - .L_67)
.L_67:
        /*0210*/ 	.word	0x00000080
        /*0214*/ 	.word	0x00000001
        /*0218*/ 	.word	0x00000001


	//----- nvinfo : EIATTR_CBANK_PARAM_SIZE
	.align		4
.L_68:
        /*021c*/ 	.byte	0x03, 0x19
        /*021e*/ 	.short	0x0088


	//----- nvinfo : EIATTR_PARAM_CBANK
	.align		4
        /*0220*/ 	.byte	0x04, 0x0a
        /*0222*/ 	.short	(.L_70 - .L_69)
	.align		4
.L_69:
        /*0224*/ 	.word	index@(.nv.constant0.attn_fwd)
        /*0228*/ 	.short	0x0210
        /*022a*/ 	.short	0x0088


	//----- nvinfo : EIATTR_SW_WAR
	.align		4
.L_70:
        /*022c*/ 	.byte	0x04, 0x36
        /*022e*/ 	.short	(.L_72 - .L_71)
.L_71:
        /*0230*/ 	.word	0x00000008
.L_72:


//--------------------- .nv.callgraph             --------------------------
	.section	.nv.callgraph,"",@"SHT_CUDA_CALLGRAPH"
	.align	4
	.sectionentsize	8
	.align		4
        /*0000*/ 	.word	0x00000000
	.align		4
        /*0004*/ 	.word	0xffffffff
	.align		4
        /*0008*/ 	.word	0x00000000
	.align		4
        /*000c*/ 	.word	0xfffffffe
	.align		4
        /*0010*/ 	.word	0x00000000
	.align		4
        /*0014*/ 	.word	0xfffffffd
	.align		4
        /*0018*/ 	.word	0x00000000
	.align		4
        /*001c*/ 	.word	0xfffffffc


//--------------------- .nv.constant4             --------------------------
	.section	.nv.constant4,"a",@progbits
	.align	8
	.align		8
.nv.constant4:
        /*0000*/ 	.dword	_$_str


//--------------------- .text.attn_fwd            --------------------------
	.section	.text.attn_fwd,"ax",@progbits
	.align	128
        .global         attn_fwd
        .type           attn_fwd,@function
        .size           attn_fwd,(.L_x_3 - attn_fwd)
        .other          attn_fwd,@"STO_CUDA_ENTRY STV_DEFAULT"
attn_fwd:
.text.attn_fwd:
[----:B------:R-:W-:Y:S01]  /*0000*/  LDC R1, c[0x0][0x28] ;  /* 0x00000a00ff017b82 */ /* 0x000fe20000000800 */
[----:B------:R-:W0:Y:S07]  /*0010*/  S2R R6, SR_CTAID.X ;  /* 0x0000000000067919 */ /* 0x000e2e0000002500 */
[----:B------:R-:W1:Y:S01]  /*0020*/  S2UR UR11, SR_CTAID.Y ;  /* 0x00000000000b79c3 */ /* 0x000e620000002600 */
[----:B------:R-:W-:Y:S01]  /*0030*/  ULDC.64 UR4, c[0x0][0x240] ;  /* 0x0000900000047ab9 */ /* 0x000fe20000000a00 */
[----:B------:R-:W-:Y:S01]  /*0040*/  ULDC.64 UR16, c[0x0][0x208] ;  /* 0x0000820000107ab9 */ /* 0x000fe20000000a00 */
[----:B------:R-:W2:Y:S05]  /*0050*/  S2R R5, SR_TID.X ;  /* 0x0000000000057919 */ /* 0x000eaa0000002100 */
[----:B------:R-:W3:Y:S08]  /*0060*/  LDC R35, c[0x0][0x248] ;  /* 0x00009200ff237b82 */ /* 0x000ef00000000800 */
[----:B------:R-:W4:Y:S01]  /*0070*/  LDC.64 R32, c[0x0][0x210] ;  /* 0x00008400ff207b82 */ /* 0x000f220000000a00 */
[----:B-1----:R-:W-:-:S04]  /*0080*/  UIMAD UR4, UR11, UR4, URZ ;  /* 0x000000040b0472a4 */ /* 0x002fc8000f8e023f */
[----:B------:R-:W-:Y:S01]  /*0090*/  USHF.L.U32 UR6, UR4, 0x1, URZ ;  /* 0x0000000104067899 */ /* 0x000fe2000800063f */
[----:B0-----:R-:W-:Y:S01]  /*00a0*/  IMAD.SHL.U32 R6, R6, 0x40, RZ ;  /* 0x0000004006067824 */ /* 0x001fe200078e00ff */
[----:B--2---:R-:W-:-:S04]  /*00b0*/  SHF.R.U32.HI R4, RZ, 0x6, R5 ;  /* 0x00000006ff047819 */ /* 0x004fc80000011605 */
[----:B------:R-:W-:Y:S02]  /*00c0*/  LOP3.LUT R0, R6, 0x3f, R5, 0xf8, !PT ;  /* 0x0000003f06007812 */ /* 0x000fe400078ef805 */
[----:B------:R-:W-:-:S03]  /*00d0*/  SGXT.U32 R4, R4, 0x1 ;  /* 0x000000010404781a */ /* 0x000fc60000000000 */
[----:B------:R-:W-:Y:S01]  /*00e0*/  IMAD R2, R0, UR5, RZ ;  /* 0x0000000500027c24 */ /* 0x000fe2000f8e02ff */
[----:B------:R-:W-:Y:S01]  /*00f0*/  UIMAD.WIDE UR4, UR4, 0x2, URZ ;  /* 0x00000002040478a5 */ /* 0x000fe2000f8e023f */
[----:B---3--:R-:W-:Y:S02]  /*0100*/  IMAD R4, R4, R35, RZ ;  /* 0x0000002304047224 */ /* 0x008fe400078e02ff */
[C---:B------:R-:W-:Y:S02]  /*0110*/  IMAD.SHL.U32 R3, R2.reuse, 0x2, RZ ;  /* 0x0000000202037824 */ /* 0x040fe400078e00ff */
[----:B------:R-:W-:-:S03]  /*0120*/  IMAD.HI R2, R2, 0x2, RZ ;  /* 0x0000000202027827 */ /* 0x000fc600078e02ff */
[----:B----4-:R-:W-:Y:S01]  /*0130*/  IADD3 R31, P0, P1, R3, UR6, R32 ;  /* 0x00000006031f7c10 */ /* 0x010fe2000f91e020 */
[----:B------:R-:W-:-:S03]  /*0140*/  IMAD R7, R35, 0x2, R4 ;  /* 0x0000000223077824 */ /* 0x000fc600078e0204 */
[----:B------:R-:W-:Y:S01]  /*0150*/  IADD3.X R33, R2, UR5, R33, P0, P1 ;  /* 0x0000000502217c10 */ /* 0x000fe200087e2421 */
[----:B------:R-:W-:Y:S01]  /*0160*/  IMAD R11, R35, 0x2, R7 ;  /* 0x00000002230b7824 */ /* 0x000fe200078e0207 */
[CC--:B------:R-:W-:Y:S02]  /*0170*/  LEA R2, P0, R4.reuse, R31.reuse, 0x1 ;  /* 0x0000001f04027211 */ /* 0x0c0fe400078008ff */
[----:B------:R-:W-:Y:S02]  /*0180*/  LEA R8, P1, R7, R31, 0x1 ;  /* 0x0000001f07087211 */ /* 0x000fe400078208ff */
[----:B------:R-:W-:Y:S01]  /*0190*/  LEA.HI.X.SX32 R3, R4, R33, 0x1, P0 ;  /* 0x0000002104037211 */ /* 0x000fe200000f0eff */
[----:B------:R-:W-:Y:S01]  /*01a0*/  IMAD R4, R35, 0x2, R11 ;  /* 0x0000000223047824 */ /* 0x000fe200078e020b */
[----:B------:R-:W-:Y:S02]  /*01b0*/  LEA R10, P0, R11, R31, 0x1 ;  /* 0x0000001f0b0a7211 */ /* 0x000fe400078008ff */
[-C--:B------:R-:W-:Y:S01]  /*01c0*/  LEA.HI.X.SX32 R9, R7, R33.reuse, 0x1, P1 ;  /* 0x0000002107097211 */ /* 0x080fe200008f0eff */
[----:B------:R-:W-:Y:S01]  /*01d0*/  IMAD R7, R35, 0x2, R4 ;  /* 0x0000000223077824 */ /* 0x000fe200078e0204 */
[----:B------:R-:W-:Y:S01]  /*01e0*/  LEA.HI.X.SX32 R11, R11, R33, 0x1, P0 ;  /* 0x000000210b0b7211 */ /* 0x000fe200000f0eff */
[----:B------:R0:W2:Y:S01]  /*01f0*/  LDG.E.U16 R21, desc[UR16][R2.64] ;  /* 0x0000001002157981 */ /* 0x0000a2000c1e1500 */
[CC--:B------:R-:W-:Y:S01]  /*0200*/  LEA R12, P0, R4.reuse, R31.reuse, 0x1 ;  /* 0x0000001f040c7211 */ /* 0x0c0fe200078008ff */
[----:B------:R-:W-:Y:S01]  /*0210*/  IMAD R16, R35, 0x2, R7 ;  /* 0x0000000223107824 */ /* 0x000fe200078e0207 */
[----:B------:R-:W-:Y:S01]  /*0220*/  LEA R14, P1, R7, R31, 0x1 ;  /* 0x0000001f070e7211 */ /* 0x000fe200078208ff */
[----:B------:R1:W3:Y:S01]  /*0230*/  LDG.E.U16 R22, desc[UR16][R8.64] ;  /* 0x0000001008167981 */ /* 0x0002e2000c1e1500 */
[-C--:B------:R-:W-:Y:S01]  /*0240*/  LEA.HI.X.SX32 R13, R4, R33.reuse, 0x1, P0 ;  /* 0x00000021040d7211 */ /* 0x080fe200000f0eff */
[----:B------:R-:W-:Y:S01]  /*0250*/  IMAD R4, R35, 0x2, R16 ;  /* 0x0000000223047824 */ /* 0x000fe200078e0210 */
[----:B------:R-:W-:Y:S01]  /*0260*/  LEA.HI.X.SX32 R15, R7, R33, 0x1, P1 ;  /* 0x00000021070f7211 */ /* 0x000fe200008f0eff */
[----:B------:R4:W5:Y:S01]  /*0270*/  LDG.E.U16 R23, desc[UR16][R10.64] ;  /* 0x000000100a177981 */ /* 0x000962000c1e1500 */
[----:B0-----:R-:W-:Y:S01]  /*0280*/  LEA R2, P0, R16, R31, 0x1 ;  /* 0x0000001f10027211 */ /* 0x001fe200078008ff */
[----:B------:R-:W-:-:S02]  /*0290*/  IMAD R7, R35, 0x2, R4 ;  /* 0x0000000223077824 */ /* 0x000fc400078e0204 */
[----:B------:R0:W5:Y:S01]  /*02a0*/  LDG.E.U16 R24, desc[UR16][R12.64] ;  /* 0x000000100c187981 */ /* 0x000162000c1e1500 */
[----:B------:R-:W-:Y:S01]  /*02b0*/  LEA.HI.X.SX32 R3, R16, R33, 0x1, P0 ;  /* 0x0000002110037211 */ /* 0x000fe200000f0eff */
[C---:B------:R-:W-:Y:S01]  /*02c0*/  IMAD R16, R35.reuse, 0x2, R7 ;  /* 0x0000000223107824 */ /* 0x040fe200078e0207 */
[C---:B-1----:R-:W-:Y:S01]  /*02d0*/  LEA R8, P0, R4.reuse, R31, 0x1 ;  /* 0x0000001f04087211 */ /* 0x042fe200078008ff */
[----:B------:R1:W3:Y:S03]  /*02e0*/  LDG.E.U16 R25, desc[UR16][R14.64] ;  /* 0x000000100e197981 */ /* 0x0002e6000c1e1500 */
[----:B------:R-:W-:Y:S01]  /*02f0*/  LEA.HI.X.SX32 R9, R4, R33, 0x1, P0 ;  /* 0x0000002104097211 */ /* 0x000fe200000f0eff */
[----:B------:R-:W-:Y:S01]  /*0300*/  IMAD R4, R35, 0x2, R16 ;  /* 0x0000000223047824 */ /* 0x000fe200078e0210 */
[-C--:B----4-:R-:W-:Y:S01]  /*0310*/  LEA R10, P0, R7, R31.reuse, 0x1 ;  /* 0x0000001f070a7211 */ /* 0x090fe200078008ff */
[----:B------:R4:W5:Y:S01]  /*0320*/  LDG.E.U16 R26, desc[UR16][R2.64] ;  /* 0x00000010021a7981 */ /* 0x000962000c1e1500 */
[----:B0-----:R-:W-:Y:S01]  /*0330*/  LEA R12, P1, R16, R31, 0x1 ;  /* 0x0000001f100c7211 */ /* 0x001fe200078208ff */
[----:B------:R-:W-:Y:S01]  /*0340*/  IMAD R20, R35, 0x2, R4 ;  /* 0x0000000223147824 */ /* 0x000fe200078e0204 */
[----:B------:R-:W-:Y:S01]  /*0350*/  LEA.HI.X.SX32 R11, R7, R33, 0x1, P0 ;  /* 0x00000021070b7211 */ /* 0x000fe200000f0eff */
[----:B------:R-:W5:Y:S01]  /*0360*/  LDG.E.U16 R27, desc[UR16][R8.64] ;  /* 0x00000010081b7981 */ /* 0x000f62000c1e1500 */
[----:B-1----:R-:W-:Y:S01]  /*0370*/  LEA R14, P0, R4, R31, 0x1 ;  /* 0x0000001f040e7211 */ /* 0x002fe200078008ff */
[C---:B------:R-:W-:Y:S01]  /*0380*/  IMAD R7, R35.reuse, 0x2, R20 ;  /* 0x0000000223077824 */ /* 0x040fe200078e0214 */
[----:B------:R-:W-:Y:S01]  /*0390*/  LEA.HI.X.SX32 R13, R16, R33, 0x1, P1 ;  /* 0x00000021100d7211 */ /* 0x000fe200008f0eff */
[----:B------:R0:W5:Y:S03]  /*03a0*/  LDG.E.U16 R28, desc[UR16][R10.64] ;  /* 0x000000100a1c7981 */ /* 0x000166000c1e1500 */
[C---:B------:R-:W-:Y:S01]  /*03b0*/  LEA R17, R35.reuse, R7, 0x1 ;  /* 0x0000000723117211 */ /* 0x040fe200078e08ff */
[----:B------:R1:W5:Y:S04]  /*03c0*/  LDG.E.U16 R29, desc[UR16][R12.64] ;  /* 0x000000100c1d7981 */ /* 0x000368000c1e1500 */
[----:B----4-:R-:W-:Y:S01]  /*03d0*/  IMAD R3, R35, 0x2, R17 ;  /* 0x0000000223037824 */ /* 0x010fe200078e0211 */
[----:B------:R-:W-:-:S02]  /*03e0*/  LEA.HI.X.SX32 R15, R4, R33, 0x1, P0 ;  /* 0x00000021040f7211 */ /* 0x000fc400000f0eff */
[-C--:B------:R-:W-:Y:S01]  /*03f0*/  LEA R16, P0, R17, R31.reuse, 0x1 ;  /* 0x0000001f11107211 */ /* 0x080fe200078008ff */
[----:B------:R-:W-:Y:S01]  /*0400*/  IMAD R4, R35, 0x2, R3 ;  /* 0x0000000223047824 */ /* 0x000fe200078e0203 */
[----:B------:R-:W-:Y:S01]  /*0410*/  LEA R18, P1, R3, R31, 0x1 ;  /* 0x0000001f03127211 */ /* 0x000fe200078208ff */
[----:B------:R-:W4:Y:S01]  /*0420*/  LDG.E.U16 R14, desc[UR16][R14.64] ;  /* 0x000000100e0e7981 */ /* 0x000f22000c1e1500 */
[-C--:B------:R-:W-:Y:S02]  /*0430*/  LEA.HI.X.SX32 R17, R17, R33.reuse, 0x1, P0 ;  /* 0x0000002111117211 */ /* 0x080fe400000f0eff */
[----:B------:R-:W-:Y:S02]  /*0440*/  LEA.HI.X.SX32 R19, R3, R33, 0x1, P1 ;  /* 0x0000002103137211 */ /* 0x000fe400008f0eff */
[-C--:B------:R-:W-:Y:S02]  /*0450*/  LEA R2, P0, R20, R31.reuse, 0x1 ;  /* 0x0000001f14027211 */ /* 0x080fe400078008ff */
[----:B0-----:R-:W-:Y:S01]  /*0460*/  LEA R10, P1, R4, R31, 0x1 ;  /* 0x0000001f040a7211 */ /* 0x001fe200078208ff */
[----:B------:R-:W4:Y:S01]  /*0470*/  LDG.E.U16 R17, desc[UR16][R16.64] ;  /* 0x0000001010117981 */ /* 0x000f22000c1e1500 */
[----:B------:R-:W-:-:S02]  /*0480*/  LEA.HI.X.SX32 R3, R20, R33, 0x1, P0 ;  /* 0x0000002114037211 */ /* 0x000fc400000f0eff */
[----:B------:R-:W-:Y:S01]  /*0490*/  LEA.HI.X.SX32 R11, R4, R33, 0x1, P1 ;  /* 0x00000021040b7211 */ /* 0x000fe200008f0eff */
[----:B------:R-:W4:Y:S04]  /*04a0*/  LDG.E.U16 R18, desc[UR16][R18.64] ;  /* 0x0000001012127981 */ /* 0x000f28000c1e1500 */
[----:B------:R0:W4:Y:S04]  /*04b0*/  LDG.E.U16 R15, desc[UR16][R2.64] ;  /* 0x00000010020f7981 */ /* 0x000128000c1e1500 */
[----:B------:R-:W4:Y:S01]  /*04c0*/  LDG.E.U16 R10, desc[UR16][R10.64] ;  /* 0x000000100a0a7981 */ /* 0x000f22000c1e1500 */
[----:B------:R-:W-:Y:S01]  /*04d0*/  IMAD R20, R35, 0x2, R4 ;  /* 0x0000000223147824 */ /* 0x000fe200078e0204 */
[----:B------:R-:W-:-:S04]  /*04e0*/  LEA R8, P0, R7, R31, 0x1 ;  /* 0x0000001f07087211 */ /* 0x000fc800078008ff */
[C---:B-1----:R-:W-:Y:S02]  /*04f0*/  LEA R12, P1, R20.reuse, R31, 0x1 ;  /* 0x0000001f140c7211 */ /* 0x042fe400078208ff */
[-C--:B------:R-:W-:Y:S02]  /*0500*/  LEA.HI.X.SX32 R9, R7, R33.reuse, 0x1, P0 ;  /* 0x0000002107097211 */ /* 0x080fe400000f0eff */
[----:B------:R-:W-:-:S03]  /*0510*/  LEA.HI.X.SX32 R13, R20, R33, 0x1, P1 ;  /* 0x00000021140d7211 */ /* 0x000fc600008f0eff */
[----:B------:R-:W4:Y:S04]  /*0520*/  LDG.E.U16 R8, desc[UR16][R8.64] ;  /* 0x0000001008087981 */ /* 0x000f28000c1e1500 */
[----:B------:R-:W4:Y:S01]  /*0530*/  LDG.E.U16 R12, desc[UR16][R12.64] ;  /* 0x000000100c0c7981 */ /* 0x000f22000c1e1500 */
[----:B------:R-:W1:Y:S01]  /*0540*/  S2UR UR10, SR_CgaCtaId ;  /* 0x00000000000a79c3 */ /* 0x000e620000008800 */
[----:B------:R-:W-:Y:S02]  /*0550*/  LOP3.LUT R4, R5, 0x3f, RZ, 0xc0, !PT ;  /* 0x0000003f05047812 */ /* 0x000fe400078ec0ff */
[----:B------:R-:W-:Y:S01]  /*0560*/  SHF.R.S32.HI R7, RZ, 0x6, R5 ;  /* 0x00000006ff077819 */ /* 0x000fe20000011405 */
[----:B------:R-:W-:Y:S02]  /*0570*/  UMOV UR4, 0x400 ;  /* 0x0000040000047882 */ /* 0x000fe40000000000 */
[----:B0-----:R-:W-:Y:S01]  /*0580*/  IMAD.SHL.U32 R2, R4, 0x2, RZ ;  /* 0x0000000204027824 */ /* 0x001fe200078e00ff */
[----:B------:R-:W-:-:S04]  /*0590*/  SGXT R7, R7, 0x1 ;  /* 0x000000010707781a */ /* 0x000fc80000000200 */
[----:B------:R-:W-:-:S04]  /*05a0*/  LOP3.LUT R2, R2, 0x90, R7, 0x78, !PT ;  /* 0x0000009002027812 */ /* 0x000fc800078e7807 */
[C---:B------:R-:W-:Y:S02]  /*05b0*/  LOP3.LUT R3, R2.reuse, 0x20, RZ, 0x3c, !PT ;  /* 0x0000002002037812 */ /* 0x040fe400078e3cff */
[C---:B------:R-:W-:Y:S01]  /*05c0*/  LOP3.LUT R4, R2.reuse, 0x40, RZ, 0x3c, !PT ;  /* 0x0000004002047812 */ /* 0x040fe200078e3cff */
[----:B-1----:R-:W-:Y:S01]  /*05d0*/  ULEA UR10, UR10, UR4, 0x18 ;  /* 0x000000040a0a7291 */ /* 0x002fe2000f8ec03f */
[----:B------:R-:W-:Y:S01]  /*05e0*/  LOP3.LUT R7, R2, 0x60, RZ, 0x3c, !PT ;  /* 0x0000006002077812 */ /* 0x000fe200078e3cff */
[----:B------:R-:W-:Y:S01]  /*05f0*/  IMAD.MOV.U32 R38, RZ, RZ, -0x800000 ;  /* 0xff800000ff267424 */ /* 0x000fe200078e00ff */
[----:B------:R-:W-:Y:S01]  /*0600*/  CS2R R40, SRZ ;  /* 0x0000000000287805 */ /* 0x000fe2000001ff00 */
[----:B------:R-:W-:Y:S01]  /*0610*/  IMAD.MOV.U32 R76, RZ, RZ, 0x3f800000 ;  /* 0x3f800000ff4c7424 */ /* 0x000fe200078e00ff */
[----:B------:R-:W-:Y:S01]  /*0620*/  CS2R R42, SRZ ;  /* 0x00000000002a7805 */ /* 0x000fe2000001ff00 */
[----:B------:R-:W-:Y:S01]  /*0630*/  IMAD.MOV.U32 R74, RZ, RZ, 0x3f800000 ;  /* 0x3f800000ff4a7424 */ /* 0x000fe200078e00ff */
[----:B------:R-:W-:Y:S01]  /*0640*/  CS2R R44, SRZ ;  /* 0x00000000002c7805 */ /* 0x000fe2000001ff00 */
[----:B------:R-:W-:Y:S01]  /*0650*/  IMAD.MOV.U32 R33, RZ, RZ, -0x800000 ;  /* 0xff800000ff217424 */ /* 0x000fe200078e00ff */
[----:B------:R-:W-:-:S02]  /*0660*/  CS2R R46, SRZ ;  /* 0x00000000002e7805 */ /* 0x000fc4000001ff00 */
[----:B------:R-:W-:Y:S02]  /*0670*/  CS2R R48, SRZ ;  /* 0x0000000000307805 */ /* 0x000fe4000001ff00 */
[----:B------:R-:W-:Y:S02]  /*0680*/  CS2R R50, SRZ ;  /* 0x0000000000327805 */ /* 0x000fe4000001ff00 */
[----:B------:R-:W-:Y:S02]  /*0690*/  CS2R R52, SRZ ;  /* 0x0000000000347805 */ /* 0x000fe4000001ff00 */
[----:B------:R-:W-:Y:S01]  /*06a0*/  CS2R R54, SRZ ;  /* 0x0000000000367805 */ /* 0x000fe2000001ff00 */
[----:B--2---:R-:W-:Y:S04]  /*06b0*/  STS.U16 [R2+UR10], R21 ;  /* 0x0000001502007988 */ /* 0x004fe8000800040a */
[----:B---3--:R-:W-:Y:S04]  /*06c0*/  STS.U16 [R2+UR10+0x400], R25 ;  /* 0x0004001902007988 */ /* 0x008fe8000800040a */
[----:B-----5:R-:W-:Y:S04]  /*06d0*/  STS.U16 [R2+UR10+0x800], R29 ;  /* 0x0008001d02007988 */ /* 0x020fe8000800040a */
[----:B----4-:R-:W-:Y:S04]  /*06e0*/  STS.U16 [R2+UR10+0xc00], R17 ;  /* 0x000c001102007988 */ /* 0x010fe8000800040a */
[----:B------:R-:W-:Y:S04]  /*06f0*/  STS.U16 [R3+UR10+0x100], R22 ;  /* 0x0001001603007988 */ /* 0x000fe8000800040a */
[----:B------:R-:W-:Y:S04]  /*0700*/  STS.U16 [R3+UR10+0x500], R26 ;  /* 0x0005001a03007988 */ /* 0x000fe8000800040a */
[----:B------:R-:W-:Y:S04]  /*0710*/  STS.U16 [R3+UR10+0x900], R14 ;  /* 0x0009000e03007988 */ /* 0x000fe8000800040a */
[----:B------:R-:W-:Y:S04]  /*0720*/  STS.U16 [R3+UR10+0xd00], R18 ;  /* 0x000d001203007988 */ /* 0x000fe8000800040a */
[----:B------:R-:W-:Y:S04]  /*0730*/  STS.U16 [R4+UR10+0x200], R23 ;  /* 0x0002001704007988 */ /* 0x000fe8000800040a */
[----:B------:R-:W-:Y:S04]  /*0740*/  STS.U16 [R4+UR10+0x600], R27 ;  /* 0x0006001b04007988 */ /* 0x000fe8000800040a */
[----:B------:R-:W-:Y:S04]  /*0750*/  STS.U16 [R4+UR10+0xa00], R15 ;  /* 0x000a000f04007988 */ /* 0x000fe8000800040a */
[----:B------:R0:W-:Y:S02]  /*0760*/  STS.U16 [R4+UR10+0xe00], R10 ;  /* 0x000e000a04007988 */ /* 0x0001e4000800040a */
[----:B0-----:R-:W-:-:S05]  /*0770*/  VIADD R4, R6, 0x40 ;  /* 0x0000004006047836 */ /* 0x001fca0000000000 */
[----:B------:R-:W-:Y:S01]  /*0780*/  ISETP.GE.AND P0, PT, R4, 0x1, PT ;  /* 0x000000010400780c */ /* 0x000fe20003f06270 */
[----:B------:R-:W-:Y:S04]  /*0790*/  STS.U16 [R7+UR10+0x300], R24 ;  /* 0x0003001807007988 */ /* 0x000fe8000800040a */
[----:B------:R-:W-:Y:S04]  /*07a0*/  STS.U16 [R7+UR10+0x700], R28 ;  /* 0x0007001c07007988 */ /* 0x000fe8000800040a */
[----:B------:R-:W-:Y:S04]  /*07b0*/  STS.U16 [R7+UR10+0xb00], R8 ;  /* 0x000b000807007988 */ /* 0x000fe8000800040a */
[----:B------:R0:W-:Y:S02]  /*07c0*/  STS.U16 [R7+UR10+0xf00], R12 ;  /* 0x000f000c07007988 */ /* 0x0001e4000800040a */
[----:B0-----:R-:W-:Y:S01]  /*07d0*/  IMAD.SHL.U32 R7, R5, 0x2, RZ ;  /* 0x0000000205077824 */ /* 0x001fe200078e00ff */
[----:B------:R-:W-:Y:S06]  /*07e0*/  @!P0 BRA `(.L_x_0) ;  /* 0x0000001800188947 */ /* 0x000fec0003800000 */
[----:B------:R-:W0:Y:S01]  /*07f0*/  LDC.64 R74, c[0x0][0x250] ;  /* 0x00009400ff4a7b82 */ /* 0x000e220000000a00 */
[----:B------:R-:W-:Y:S01]  /*0800*/  LOP3.LUT R10, R5, 0x1f, RZ, 0xc0, !PT ;  /* 0x0000001f050a7812 */ /* 0x000fe200078ec0ff */
[----:B------:R-:W-:Y:S01]  /*0810*/  ULDC UR4, c[0x0][0x258] ;  /* 0x0000960000047ab9 */ /* 0x000fe20000000800 */
[----:B------:R-:W-:Y:S01]  /*0820*/  SHF.R.U32.HI R14, RZ, 0x2, R5 ;  /* 0x00000002ff0e7819 */ /* 0x000fe20000011605 */
[----:B------:R-:W-:Y:S01]  /*0830*/  ULDC.64 UR6, c[0x0][0x220] ;  /* 0x0000880000067ab9 */ /* 0x000fe20000000a00 */
[----:B------:R-:W-:Y:S01]  /*0840*/  LOP3.LUT R7, R7, 0x6, RZ, 0xc0, !PT ;  /* 0x0000000607077812 */ /* 0x000fe200078ec0ff */
[----:B------:R-:W-:Y:S01]  /*0850*/  IMAD R9, R10, UR4, RZ ;  /* 0x000000040a097c24 */ /* 0x000fe2000f8e02ff */
[----:B------:R-:W-:Y:S01]  /*0860*/  ULDC.64 UR4, c[0x0][0x218] ;  /* 0x0000860000047ab9 */ /* 0x000fe20000000a00 */
[----:B------:R-:W1:Y:S01]  /*0870*/  LDC.64 R72, c[0x0][0x260] ;  /* 0x00009800ff487b82 */ /* 0x000e620000000a00 */
[----:B------:R-:W-:Y:S01]  /*0880*/  SGXT.U32 R14, R14, 0x3 ;  /* 0x000000030e0e781a */ /* 0x000fe20000000000 */
[----:B------:R-:W-:Y:S01]  /*0890*/  IMAD.SHL.U32 R11, R9, 0x2, RZ ;  /* 0x00000002090b7824 */ /* 0x000fe200078e00ff */
[----:B------:R-:W-:Y:S01]  /*08a0*/  UMOV UR14, 0xfffffffe ;  /* 0xfffffffe000e7882 */ /* 0x000fe20000000000 */
[----:B------:R-:W-:Y:S01]  /*08b0*/  UMOV UR15, 0x7fffffdf ;  /* 0x7fffffdf000f7882 */ /* 0x000fe20000000000 */
[----:B------:R-:W-:Y:S01]  /*08c0*/  IMAD.MOV.U32 R76, RZ, RZ, 0x3f800000 ;  /* 0x3f800000ff4c7424 */ /* 0x000fe200078e00ff */
[----:B------:R-:W-:Y:S01]  /*08d0*/  CS2R R40, SRZ ;  /* 0x0000000000287805 */ /* 0x000fe2000001ff00 */
[----:B------:R-:W-:Y:S01]  /*08e0*/  IMAD.MOV.U32 R77, RZ, RZ, -0x800000 ;  /* 0xff800000ff4d7424 */ /* 0x000fe200078e00ff */
[----:B------:R-:W2:Y:S01]  /*08f0*/  LDC R25, c[0x0][0x268] ;  /* 0x00009a00ff197b82 */ /* 0x000ea20000000800 */
[----:B------:R-:W-:-:S02]  /*0900*/  CS2R R42, SRZ ;  /* 0x00000000002a7805 */ /* 0x000fc4000001ff00 */
[----:B------:R-:W-:Y:S02]  /*0910*/  CS2R R44, SRZ ;  /* 0x00000000002c7805 */ /* 0x000fe4000001ff00 */
[----:B------:R-:W-:Y:S02]  /*0920*/  CS2R R46, SRZ ;  /* 0x00000000002e7805 */ /* 0x000fe4000001ff00 */
[----:B------:R-:W-:Y:S02]  /*0930*/  CS2R R48, SRZ ;  /* 0x0000000000307805 */ /* 0x000fe4000001ff00 */
[----:B------:R-:W-:Y:S01]  /*0940*/  CS2R R50, SRZ ;  /* 0x0000000000327805 */ /* 0x000fe2000001ff00 */
[----:B------:R-:W-:Y:S01]  /*0950*/  UMOV UR9, URZ ;  /* 0x0000003f00097c82 */ /* 0x000fe20008000000 */
[----:B------:R-:W-:Y:S01]  /*0960*/  CS2R R52, SRZ ;  /* 0x0000000000347805 */ /* 0x000fe2000001ff00 */
[----:B0-----:R-:W-:Y:S01]  /*0970*/  IMAD R74, R74, UR11, RZ ;  /* 0x0000000b4a4a7c24 */ /* 0x001fe2000f8e02ff */
[----:B------:R-:W-:Y:S01]  /*0980*/  CS2R R54, SRZ ;  /* 0x0000000000367805 */ /* 0x000fe2000001ff00 */
[----:B------:R-:W-:Y:S01]  /*0990*/  UMOV UR12, 0x80 ;  /* 0x00000080000c7882 */ /* 0x000fe20000000000 */
[----:B------:R-:W-:Y:S01]  /*09a0*/  UMOV UR13, 0x40000040 ;  /* 0x40000040000d7882 */ /* 0x000fe20000000000 */
[----:B------:R-:W-:Y:S01]  /*09b0*/  UMOV UR23, 0x80000020 ;  /* 0x8000002000177882 */ /* 0x000fe20000000000 */
[C---:B------:R-:W-:Y:S01]  /*09c0*/  SHF.L.U32 R8, R74.reuse, 0x1, RZ ;  /* 0x000000014a087819 */ /* 0x040fe200000006ff */
[----:B------:R-:W-:-:S03]  /*09d0*/  IMAD.HI R74, R74, 0x2, RZ ;  /* 0x000000024a4a7827 */ /* 0x000fc600078e02ff */
[----:B------:R-:W-:Y:S01]  /*09e0*/  IADD3 R57, P0, P1, R11, UR4, R8 ;  /* 0x000000040b397c10 */ /* 0x000fe2000f91e008 */
[----:B-1----:R-:W-:Y:S01]  /*09f0*/  IMAD R13, R10, R73, RZ ;  /* 0x000000490a0d7224 */ /* 0x002fe200078e02ff */
[----:B------:R-:W-:Y:S01]  /*0a00*/  SHF.R.U32.HI R10, RZ, 0x5, R5 ;  /* 0x00000005ff0a7819 */ /* 0x000fe20000011605 */
[----:B------:R-:W-:Y:S01]  /*0a10*/  IMAD R72, R72, UR11, RZ ;  /* 0x0000000b48487c24 */ /* 0x000fe2000f8e02ff */
[----:B------:R-:W-:Y:S01]  /*0a20*/  LOP3.LUT R8, R5, 0x60, RZ, 0xc0, !PT ;  /* 0x0000006005087812 */ /* 0x000fe200078ec0ff */
[----:B------:R-:W-:Y:S01]  /*0a30*/  IMAD.SHL.U32 R12, R13, 0x2, RZ ;  /* 0x000000020d0c7824 */ /* 0x000fe200078e00ff */
[----:B------:R-:W-:Y:S01]  /*0a40*/  SGXT.U32 R10, R10, 0x2 ;  /* 0x000000020a0a781a */ /* 0x000fe20000000000 */
[----:B------:R-:W-:Y:S01]  /*0a50*/  IMAD.SHL.U32 R11, R72, 0x2, RZ ;  /* 0x00000002480b7824 */ /* 0x000fe200078e00ff */
[----:B------:R-:W-:Y:S01]  /*0a60*/  SHF.R.U32.HI R15, RZ, 0x1, R8 ;  /* 0x00000001ff0f7819 */ /* 0x000fe20000011608 */
[----:B------:R-:W-:Y:S01]  /*0a70*/  IMAD.HI R5, R9, 0x2, RZ ;  /* 0x0000000209057827 */ /* 0x000fe200078e02ff */
[----:B------:R-:W-:-:S02]  /*0a80*/  UMOV UR4, URZ ;  /* 0x0000003f00047c82 */ /* 0x000fc40008000000 */
[----:B------:R-:W-:Y:S01]  /*0a90*/  IADD3 R24, P2, P3, R12, UR6, R11 ;  /* 0x000000060c187c10 */ /* 0x000fe2000fb5e00b */
[----:B------:R-:W-:Y:S01]  /*0aa0*/  IMAD R8, R10, R75, RZ ;  /* 0x0000004b0a087224 */ /* 0x000fe200078e02ff */
[----:B------:R-:W-:Y:S01]  /*0ab0*/  LOP3.LUT R9, R6, R15, R14, 0xfe, !PT ;  /* 0x0000000f06097212 */ /* 0x000fe200078efe0e */
[----:B--2---:R-:W-:Y:S01]  /*0ac0*/  IMAD R11, R10, R25, RZ ;  /* 0x000000190a0b7224 */ /* 0x004fe200078e02ff */
[----:B------:R-:W-:Y:S01]  /*0ad0*/  IADD3.X R17, R5, UR5, R74, P0, P1 ;  /* 0x0000000505117c10 */ /* 0x000fe200087e244a */
[----:B------:R-:W-:Y:S01]  /*0ae0*/  IMAD R12, R75, 0x4, R8 ;  /* 0x000000044b0c7824 */ /* 0x000fe200078e0208 */
[----:B------:R-:W-:Y:S01]  /*0af0*/  LEA R94, P1, R8, R57, 0x1 ;  /* 0x00000039085e7211 */ /* 0x000fe200078208ff */
[----:B------:R-:W-:Y:S01]  /*0b00*/  IMAD.HI R72, R72, 0x2, RZ ;  /* 0x0000000248487827 */ /* 0x000fe200078e02ff */
[----:B------:R-:W-:Y:S01]  /*0b10*/  LEA R68, P0, R11, R24, 0x1 ;  /* 0x000000180b447211 */ /* 0x000fe200078008ff */
[----:B------:R-:W-:Y:S01]  /*0b20*/  UIADD3 UR5, UR10, 0x1000, URZ ;  /* 0x000010000a057890 */ /* 0x000fe2000fffe03f */
[----:B------:R-:W-:Y:S01]  /*0b30*/  LEA.HI.X.SX32 R95, R8, R17, 0x1, P1 ;  /* 0x00000011085f7211 */ /* 0x000fe200008f0eff */
[----:B------:R-:W-:Y:S01]  /*0b40*/  IMAD R6, R75, 0x4, R12 ;  /* 0x000000044b067824 */ /* 0x000fe200078e020c */
[----:B------:R-:W-:Y:S01]  /*0b50*/  USHF.R.U32.HI UR6, URZ, 0x4, UR10 ;  /* 0x000000043f067899 */ /* 0x000fe2000801160a */
[----:B------:R-:W-:Y:S01]  /*0b60*/  IMAD.HI R13, R13, 0x2, RZ ;  /* 0x000000020d0d7827 */ /* 0x000fe200078e02ff */
[----:B------:R-:W-:-:S02]  /*0b70*/  USHF.R.U32.HI UR5, URZ, 0x4, UR5 ;  /* 0x000000043f057899 */ /* 0x000fc40008011605 */
[-C--:B------:R-:W-:Y:S01]  /*0b80*/  LEA R66, P1, R6, R57.reuse, 0x1 ;  /* 0x0000003906427211 */ /* 0x080fe200078208ff */
[----:B------:R-:W-:Y:S01]  /*0b90*/  IMAD R10, R75, 0x4, R6 ;  /* 0x000000044b0a7824 */ /* 0x000fe200078e0206 */
[----:B------:R-:W-:Y:S01]  /*0ba0*/  IADD3.X R72, R13, UR7, R72, P2, P3 ;  /* 0x000000070d487c10 */ /* 0x000fe200097e6448 */
[----:B------:R-:W-:Y:S01]  /*0bb0*/  IMAD R13, R25, 0x4, R11 ;  /* 0x00000004190d7824 */ /* 0x000fe200078e020b */
[----:B------:R-:W-:Y:S01]  /*0bc0*/  LEA R70, P2, R12, R57, 0x1 ;  /* 0x000000390c467211 */ /* 0x000fe200078408ff */
[----:B------:R-:W-:Y:S01]  /*0bd0*/  IMAD R14, R75, 0x4, R10 ;  /* 0x000000044b0e7824 */ /* 0x000fe200078e020a */
[-C--:B------:R-:W-:Y:S01]  /*0be0*/  LEA.HI.X.SX32 R67, R6, R17.reuse, 0x1, P1 ;  /* 0x0000001106437211 */ /* 0x080fe200008f0eff */
[----:B------:R-:W-:Y:S01]  /*0bf0*/  IMAD R15, R25, 0x4, R13 ;  /* 0x00000004190f7824 */ /* 0x000fe200078e020d */
[----:B------:R-:W-:Y:S01]  /*0c00*/  LEA.HI.X.SX32 R71, R12, R17, 0x1, P2 ;  /* 0x000000110c477211 */ /* 0x000fe200010f0eff */
[----:B------:R-:W-:Y:S01]  /*0c10*/  IMAD R8, R75, 0x4, R14 ;  /* 0x000000044b087824 */ /* 0x000fe200078e020e */
[-C--:B------:R-:W-:Y:S01]  /*0c20*/  LEA R64, P2, R10, R57.reuse, 0x1 ;  /* 0x000000390a407211 */ /* 0x080fe200078408ff */
[----:B------:R-:W-:Y:S01]  /*0c30*/  IMAD R16, R25, 0x4, R15 ;  /* 0x0000000419107824 */ /* 0x000fe200078e020f */
[----:B------:R-:W-:Y:S01]  /*0c40*/  LEA R62, P1, R14, R57, 0x1 ;  /* 0x000000390e3e7211 */ /* 0x000fe200078208ff */
[----:B------:R-:W-:Y:S01]  /*0c50*/  IMAD R12, R75, 0x4, R8 ;  /* 0x000000044b0c7824 */ /* 0x000fe200078e0208 */
[----:B------:R-:W-:Y:S01]  /*0c60*/  LEA.HI.X.SX32 R65, R10, R17, 0x1, P2 ;  /* 0x000000110a417211 */ /* 0x000fe200010f0eff */
[----:B------:R-:W-:Y:S01]  /*0c70*/  USGXT.U32 UR8, UR5, 0xe ;  /* 0x0000000e0508789a */ /* 0x000fe20008000000 */
[----:B------:R-:W-:Y:S01]  /*0c80*/  LEA R6, R25, R16, 0x2 ;  /* 0x0000001019067211 */ /* 0x000fe200078e10ff */
[----:B------:R-:W-:Y:S01]  /*0c90*/  IMAD R5, R75, 0x4, R12 ;  /* 0x000000044b057824 */ /* 0x000fe200078e020c */
[-C--:B------:R-:W-:Y:S01]  /*0ca0*/  LEA R60, P2, R8, R57.reuse, 0x1 ;  /* 0x00000039083c7211 */ /* 0x080fe200078408ff */
[----:B------:R-:W-:Y:S01]  /*0cb0*/  USGXT.U32 UR6, UR6, 0xe ;  /* 0x0000000e0606789a */ /* 0x000fe20008000000 */
[-C--:B------:R-:W-:Y:S01]  /*0cc0*/  LEA R58, P3, R12, R57.reuse, 0x1 ;  /* 0x000000390c3a7211 */ /* 0x080fe200078608ff */
[----:B------:R-:W-:Y:S01]  /*0cd0*/  IMAD.MOV.U32 R74, RZ, RZ, 0x3f800000 ;  /* 0x3f800000ff4a7424 */ /* 0x000fe200078e00ff */
[C---:B------:R-:W-:Y:S01]  /*0ce0*/  LEA R56, P4, R5.reuse, R57, 0x1 ;  /* 0x0000003905387211 */ /* 0x040fe200078808ff */
[----:B------:R-:W-:Y:S01]  /*0cf0*/  UMOV UR7, URZ ;  /* 0x0000003f00077c82 */ /* 0x000fe20008000000 */
[-C--:B------:R-:W-:Y:S01]  /*0d00*/  LEA.HI.X.SX32 R61, R8, R17.reuse, 0x1, P2 ;  /* 0x00000011083d7211 */ /* 0x080fe200010f0eff */
[----:B------:R-:W-:Y:S01]  /*0d10*/  UIADD3.64 UR14, UR8, -UR14, URZ ;  /* 0x8000000e080e7297 */ /* 0x000fe2000fffe03f */
[-C--:B------:R-:W-:Y:S01]  /*0d20*/  LEA.HI.X.SX32 R57, R5, R17.reuse, 0x1, P4 ;  /* 0x0000001105397211 */ /* 0x080fe200020f0eff */
[----:B------:R-:W-:Y:S01]  /*0d30*/  IMAD R5, R25, 0x4, R6 ;  /* 0x0000000419057824 */ /* 0x000fe200078e0206 */
[-C--:B------:R-:W-:Y:S01]  /*0d40*/  LEA.HI.X.SX32 R63, R14, R17.reuse, 0x1, P1 ;  /* 0x000000110e3f7211 */ /* 0x080fe200008f0eff */
[----:B------:R-:W-:Y:S01]  /*0d50*/  UIADD3.64 UR12, UR6, UR12, URZ ;  /* 0x0000000c060c7297 */ /* 0x000fe2000fffe03f */
[----:B------:R-:W-:Y:S01]  /*0d60*/  LEA.HI.X.SX32 R69, R11, R72, 0x1, P0 ;  /* 0x000000480b457211 */ /* 0x000fe200000f0eff */
[----:B------:R-:W-:Y:S01]  /*0d70*/  IMAD R8, R25, 0x4, R5 ;  /* 0x0000000419087824 */ /* 0x000fe200078e0205 */
[-C--:B------:R-:W-:Y:S01]  /*0d80*/  LEA R22, P1, R13, R24.reuse, 0x1 ;  /* 0x000000180d167211 */ /* 0x080fe200078208ff */
[----:B------:R-:W-:Y:S01]  /*0d90*/  UMOV UR5, URZ ;  /* 0x0000003f00057c82 */ /* 0x000fe20008000000 */
[-C--:B------:R-:W-:Y:S01]  /*0da0*/  LEA R20, P0, R15, R24.reuse, 0x1 ;  /* 0x000000180f147211 */ /* 0x080fe200078008ff */
[----:B------:R-:W-:Y:S01]  /*0db0*/  IMAD R11, R25, 0x4, R8 ;  /* 0x00000004190b7824 */ /* 0x000fe200078e0208 */
[----:B------:R-:W-:Y:S01]  /*0dc0*/  LEA R18, P2, R16, R24, 0x1 ;  /* 0x0000001810127211 */ /* 0x000fe200078408ff */
[----:B------:R-:W-:Y:S01]  /*0dd0*/  ULDC UR9, c[0x0][0x238] ;  /* 0x00008e0000097ab9 */ /* 0x000fe20000000800 */
[----:B------:R-:W-:Y:S01]  /*0de0*/  LEA.HI.X.SX32 R59, R12, R17, 0x1, P3 ;  /* 0x000000110c3b7211 */ /* 0x000fe200018f0eff */
[----:B------:R-:W-:Y:S01]  /*0df0*/  UMOV UR22, UR8 ;  /* 0x0000000800167c82 */ /* 0x000fe20008000000 */
[----:B------:R-:W-:-:S02]  /*0e00*/  LEA.HI.X.SX32 R23, R13, R72, 0x1, P1 ;  /* 0x000000480d177211 */ /* 0x000fc400008f0eff */
[-C--:B------:R-:W-:Y:S02]  /*0e10*/  LEA.HI.X.SX32 R21, R15, R72.reuse, 0x1, P0 ;  /* 0x000000480f157211 */ /* 0x080fe400000f0eff */
[----:B------:R-:W-:Y:S02]  /*0e20*/  LEA.HI.X.SX32 R19, R16, R72, 0x1, P2 ;  /* 0x0000004810137211 */ /* 0x000fe400010f0eff */
[-C--:B------:R-:W-:Y:S02]  /*0e30*/  LEA R16, P0, R6, R24.reuse, 0x1 ;  /* 0x0000001806107211 */ /* 0x080fe400078008ff */
[-C--:B------:R-:W-:Y:S02]  /*0e40*/  LEA R14, P1, R5, R24.reuse, 0x1 ;  /* 0x00000018050e7211 */ /* 0x080fe400078208ff */
[-C--:B------:R-:W-:Y:S02]  /*0e50*/  LEA R12, P2, R8, R24.reuse, 0x1 ;  /* 0x00000018080c7211 */ /* 0x080fe400078408ff */
[----:B------:R-:W-:-:S02]  /*0e60*/  LEA R10, P3, R11, R24, 0x1 ;  /* 0x000000180b0a7211 */ /* 0x000fc400078608ff */
[-C--:B------:R-:W-:Y:S01]  /*0e70*/  LEA.HI.X.SX32 R17, R6, R72.reuse, 0x1, P0 ;  /* 0x0000004806117211 */ /* 0x080fe200000f0eff */
[----:B------:R-:W-:Y:S01]  /*0e80*/  IMAD.MOV.U32 R6, RZ, RZ, RZ ;  /* 0x000000ffff067224 */ /* 0x000fe200078e00ff */
[-C--:B------:R-:W-:Y:S02]  /*0e90*/  LEA.HI.X.SX32 R15, R5, R72.reuse, 0x1, P1 ;  /* 0x00000048050f7211 */ /* 0x080fe400008f0eff */
[-C--:B------:R-:W-:Y:S01]  /*0ea0*/  LEA.HI.X.SX32 R13, R8, R72.reuse, 0x1, P2 ;  /* 0x00000048080d7211 */ /* 0x080fe200010f0eff */
[----:B------:R-:W-:Y:S01]  /*0eb0*/  IMAD.MOV.U32 R8, RZ, RZ, RZ ;  /* 0x000000ffff087224 */ /* 0x000fe200078e00ff */
[----:B------:R-:W-:Y:S01]  /*0ec0*/  LEA.HI.X.SX32 R11, R11, R72, 0x1, P3 ;  /* 0x000000480b0b7211 */ /* 0x000fe200018f0eff */
[----:B------:R-:W-:Y:S01]  /*0ed0*/  IMAD.MOV.U32 R72, RZ, RZ, -0x800000 ;  /* 0xff800000ff487424 */ /* 0x000fe200078e00ff */
[----:B------:R-:W-:-:S07]  /*0ee0*/  LOP3.LUT R5, R9, 0x8, RZ, 0xfc, !PT ;  /* 0x0000000809057812 */ /* 0x000fce00078efcff */
.L_x_1:
[----:B------:R-:W-:-:S04]  /*0ef0*/  IMAD.WIDE R32, R8, 0x2, R94 ;  /* 0x0000000208207825 */ /* 0x000fc800078e025e */
[C---:B------:R-:W-:Y:S01]  /*0f00*/  IMAD.WIDE R36, R8.reuse, 0x2, R66 ;  /* 0x0000000208247825 */ /* 0x040fe200078e0242 */
[----:B------:R0:W2:Y:S03]  /*0f10*/  LDG.E.U16 R39, desc[UR16][R32.64] ;  /* 0x0000001020277981 */ /* 0x0000a6000c1e1500 */
[C---:B------:R-:W-:Y:S02]  /*0f20*/  IMAD.WIDE R24, R8.reuse, 0x2, R62 ;  /* 0x0000000208187825 */ /* 0x040fe400078e023e */
[----:B------:R-:W3:Y:S02]  /*0f30*/  LDG.E.U16 R37, desc[UR16][R36.64] ;  /* 0x0000001024257981 */ /* 0x000ee4000c1e1500 */
[C---:B------:R-:W-:Y:S02]  /*0f40*/  IMAD.WIDE R28, R8.reuse, 0x2, R58 ;  /* 0x00000002081c7825 */ /* 0x040fe400078e023a */
[----:B------:R-:W4:Y:S02]  /*0f50*/  LDG.E.U16 R25, desc[UR16][R24.64] ;  /* 0x0000001018197981 */ /* 0x000f24000c1e1500 */
[----:B------:R-:W-:-:S02]  /*0f60*/  IMAD.WIDE R34, R8, 0x2, R70 ;  /* 0x0000000208227825 */ /* 0x000fc400078e0246 */
[----:B------:R-:W5:Y:S02]  /*0f70*/  LDG.E.U16 R29, desc[UR16][R28.64] ;  /* 0x000000101c1d7981 */ /* 0x000f64000c1e1500 */
[C---:B------:R-:W-:Y:S02]  /*0f80*/  IMAD.WIDE R30, R8.reuse, 0x2, R64 ;  /* 0x00000002081e7825 */ /* 0x040fe400078e0240 */
[----:B------:R-:W5:Y:S02]  /*0f90*/  LDG.E.U16 R34, desc[UR16][R34.64] ;  /* 0x0000001022227981 */ /* 0x000f64000c1e1500 */
[C---:B------:R-:W-:Y:S02]  /*0fa0*/  IMAD.WIDE R26, R8.reuse, 0x2, R60 ;  /* 0x00000002081a7825 */ /* 0x040fe400078e023c */
[----:B------:R-:W5:Y:S02]  /*0fb0*/  LDG.E.U16 R78, desc[UR16][R30.64] ;  /* 0x000000101e4e7981 */ /* 0x000f64000c1e1500 */
[----:B0-----:R-:W-:-:S02]  /*0fc0*/  IMAD.WIDE R32, R8, 0x2, R56 ;  /* 0x0000000208207825 */ /* 0x001fc400078e0238 */
[----:B------:R-:W5:Y:S04]  /*0fd0*/  LDG.E.U16 R80, desc[UR16][R26.64] ;  /* 0x000000101a507981 */ /* 0x000f68000c1e1500 */
[----:B------:R-:W5:Y:S01]  /*0fe0*/  LDG.E.U16 R86, desc[UR16][R32.64] ;  /* 0x0000001020567981 */ /* 0x000f62000c1e1500 */
[----:B------:R-:W-:Y:S01]  /*0ff0*/  BAR.SYNC.DEFER_BLOCKING 0x0 ;  /* 0x0000000000007b1d */ /* 0x000fe20000010000 */
[----:B------:R-:W-:-:S04]  /*1000*/  IMAD.WIDE R84, R6, 0x2, R20 ;  /* 0x0000000206547825 */ /* 0x000fc800078e0214 */
[----:B------:R-:W-:-:S04]  /*1010*/  IMAD.WIDE R82, R6, 0x2, R68 ;  /* 0x0000000206527825 */ /* 0x000fc800078e0244 */
[----:B------:R-:W-:-:S04]  /*1020*/  IMAD.WIDE R98, R6, 0x2, R16 ;  /* 0x0000000206627825 */ /* 0x000fc800078e0210 */
[----:B------:R-:W-:-:S04]  /*1030*/  IMAD.WIDE R96, R6, 0x2, R12 ;  /* 0x0000000206607825 */ /* 0x000fc800078e020c */
[----:B------:R-:W-:-:S04]  /*1040*/  IMAD.WIDE R92, R6, 0x2, R22 ;  /* 0x00000002065c7825 */ /* 0x000fc800078e0216 */
[----:B------:R-:W-:Y:S01]  /*1050*/  IMAD.WIDE R90, R6, 0x2, R18 ;  /* 0x00000002065a7825 */ /* 0x000fe200078e0212 */
[----:B------:R-:W-:Y:S01]  /*1060*/  UMOV UR20, UR6 ;  /* 0x0000000600147c82 */ /* 0x000fe20008000000 */
[----:B------:R-:W-:Y:S01]  /*1070*/  UMOV UR21, 0x40000040 ;  /* 0x4000004000157882 */ /* 0x000fe20000000000 */
[----:B--2---:R-:W-:Y:S04]  /*1080*/  STS.U16 [R2+UR10+0x1000], R39 ;  /* 0x0010002702007988 */ /* 0x004fe8000800040a */
[----:B---3--:R-:W-:Y:S04]  /*1090*/  STS.U16 [R2+UR10+0x1200], R37 ;  /* 0x0012002502007988 */ /* 0x008fe8000800040a */
[----:B----4-:R-:W-:Y:S04]  /*10a0*/  STS.U16 [R2+UR10+0x1400], R25 ;  /* 0x0014001902007988 */ /* 0x010fe8000800040a */
[----:B-----5:R-:W-:Y:S04]  /*10b0*/  STS.U16 [R2+UR10+0x1600], R29 ;  /* 0x0016001d02007988 */ /* 0x020fe8000800040a */
[----:B------:R0:W-:Y:S04]  /*10c0*/  STS.U16 [R3+UR10+0x1100], R34 ;  /* 0x0011002203007988 */ /* 0x0001e8000800040a */
[----:B------:R1:W-:Y:S04]  /*10d0*/  STS.U16 [R3+UR10+0x1300], R78 ;  /* 0x0013004e03007988 */ /* 0x0003e8000800040a */
[----:B------:R2:W-:Y:S04]  /*10e0*/  STS.U16 [R3+UR10+0x1500], R80 ;  /* 0x0015005003007988 */ /* 0x0005e8000800040a */
[----:B------:R3:W-:Y:S01]  /*10f0*/  STS.U16 [R3+UR10+0x1700], R86 ;  /* 0x0017005603007988 */ /* 0x0007e2000800040a */
[----:B------:R4:W-:Y:S06]  /*1100*/  MEMBAR.ALL.CTA ;  /* 0x0000000000007992 */ /* 0x0009ec0000008000 */
[----:B----4-:R-:W4:Y:S02]  /*1110*/  FENCE.VIEW.ASYNC.S ;  /* 0x00000000000073c6 */ /* 0x010f240000000000 */
[----:B----4-:R-:W-:Y:S06]  /*1120*/  BAR.SYNC.DEFER_BLOCKING 0x0 ;  /* 0x0000000000007b1d */ /* 0x010fec0000010000 */
[----:B------:R4:W5:Y:S04]  /*1130*/  LDG.E.U16 R87, desc[UR16][R84.64] ;  /* 0x0000001054577981 */ /* 0x000968000c1e1500 */
[----:B------:R1:W5:Y:S01]  /*1140*/  LDG.E.U16 R89, desc[UR16][R82.64] ;  /* 0x0000001052597981 */ /* 0x000362000c1e1500 */
[----:B0-----:R-:W-:-:S03]  /*1150*/  WARPGROUP.ARRIVE ;  /* 0x00000000000079c5 */ /* 0x001fc60000000000 */
[----:B------:R-:W5:Y:S01]  /*1160*/  LDG.E.U16 R79, desc[UR16][R98.64] ;  /* 0x00000010624f7981 */ /* 0x000f62000c1e1500 */
[C---:B----4-:R-:W-:Y:S02]  /*1170*/  IMAD.WIDE R84, R6.reuse, 0x2, R10 ;  /* 0x0000000206547825 */ /* 0x050fe400078e020a */
[----:B------:R-:W-:Y:S01]  /*1180*/  HGMMA.64x32x16.F32.BF16 R24, gdesc[UR20].tnspA, RZ, !UPT ;  /* 0x20600000141879f0 */ /* 0x000fe2000c7018ff */
[----:B------:R-:W4:Y:S01]  /*1190*/  LDG.E.U16 R81, desc[UR16][R96.64] ;  /* 0x0000001060517981 */ /* 0x000f22000c1e1500 */
[----:B-1----:R-:W-:-:S03]  /*11a0*/  IMAD.WIDE R82, R6, 0x2, R14 ;  /* 0x0000000206527825 */ /* 0x002fc600078e020e */
[----:B------:R-:W4:Y:S04]  /*11b0*/  LDG.E.U16 R78, desc[UR16][R92.64] ;  /* 0x000000105c4e7981 */ /* 0x000f28000c1e1500 */
[----:B--2---:R-:W2:Y:S04]  /*11c0*/  LDG.E.U16 R80, desc[UR16][R90.64] ;  /* 0x000000105a507981 */ /* 0x004ea8000c1e1500 */
[----:B------:R0:W2:Y:S04]  /*11d0*/  LDG.E.U16 R82, desc[UR16][R82.64] ;  /* 0x0000001052527981 */ /* 0x0000a8000c1e1500 */
[----:B------:R1:W2:Y:S01]  /*11e0*/  LDG.E.U16 R84, desc[UR16][R84.64] ;  /* 0x0000001054547981 */ /* 0x0002a2000c1e1500 */
[----:B------:R-:W-:Y:S01]  /*11f0*/  HGMMA.64x32x16.F32.BF16 R24, gdesc[UR12].tnspA, R24, gsb0 ;  /* 0x206000000c1879f0 */ /* 0x000fe20008001818 */
[----:B---3--:R-:W-:-:S04]  /*1200*/  IADD3 R86, P4, R7, UR4, RZ ;  /* 0x0000000407567c10 */ /* 0x008fc8000ff9e0ff */
[----:B------:R-:W-:Y:S02]  /*1210*/  IADD3 R88, P5, R86, 0x9, RZ ;  /* 0x0000000956587810 */ /* 0x000fe40007fbe0ff */
[----:B0-----:R-:W-:Y:S02]  /*1220*/  IADD3.X R83, RZ, UR5, RZ, P4, !PT ;  /* 0x00000005ff537c10 */ /* 0x001fe4000a7fe4ff */
[C---:B------:R-:W-:Y:S02]  /*1230*/  ISETP.GT.U32.AND P3, PT, R88.reuse, R9, PT ;  /* 0x000000095800720c */ /* 0x040fe40003f64070 */
[----:B------:R-:W-:Y:S01]  /*1240*/  ISETP.GT.U32.AND P0, PT, R88, R5, PT ;  /* 0x000000055800720c */ /* 0x000fe20003f04070 */
[----:B-1----:R-:W-:Y:S01]  /*1250*/  IMAD.X R85, RZ, RZ, R83, P5 ;  /* 0x000000ffff557224 */ /* 0x002fe200028e0653 */
[----:B------:R-:W-:-:S04]  /*1260*/  IADD3 R88, P1, R86, 0x10, RZ ;  /* 0x0000001056587810 */ /* 0x000fc80007f3e0ff */
[C---:B------:R-:W-:Y:S02]  /*1270*/  ISETP.GT.U32.AND.EX P3, PT, R85.reuse, RZ, PT, P3 ;  /* 0x000000ff5500720c */ /* 0x040fe40003f64130 */
[----:B------:R-:W-:Y:S01]  /*1280*/  ISETP.GT.U32.AND.EX P0, PT, R85, RZ, PT, P0 ;  /* 0x000000ff5500720c */ /* 0x000fe20003f04100 */
[----:B------:R-:W-:Y:S01]  /*1290*/  IMAD.X R85, RZ, RZ, R83, P1 ;  /* 0x000000ffff557224 */ /* 0x000fe200008e0653 */
[C---:B------:R-:W-:Y:S02]  /*12a0*/  ISETP.GT.U32.AND P2, PT, R88.reuse, R9, PT ;  /* 0x000000095800720c */ /* 0x040fe40003f44070 */
[----:B------:R-:W-:Y:S02]  /*12b0*/  ISETP.GT.U32.AND P6, PT, R88, R5, PT ;  /* 0x000000055800720c */ /* 0x000fe40003fc4070 */
[----:B------:R-:W-:Y:S02]  /*12c0*/  IADD3 R88, P5, R86, 0x11, RZ ;  /* 0x0000001156587810 */ /* 0x000fe40007fbe0ff */
[----:B------:R-:W-:-:S02]  /*12d0*/  ISETP.GT.U32.AND.EX P2, PT, R85, RZ, PT, P2 ;  /* 0x000000ff5500720c */ /* 0x000fc40003f44120 */
[----:B------:R-:W-:Y:S01]  /*12e0*/  ISETP.GT.U32.AND.EX P6, PT, R85, RZ, PT, P6 ;  /* 0x000000ff5500720c */ /* 0x000fe20003fc4160 */
[--C-:B------:R-:W-:Y:S01]  /*12f0*/  IMAD.X R85, RZ, RZ, R83.reuse, P5 ;  /* 0x000000ffff557224 */ /* 0x100fe200028e0653 */
[C---:B------:R-:W-:Y:S02]  /*1300*/  ISETP.GT.U32.AND P1, PT, R88.reuse, R9, PT ;  /* 0x000000095800720c */ /* 0x040fe40003f24070 */
[----:B------:R-:W-:Y:S02]  /*1310*/  ISETP.GT.U32.AND P4, PT, R88, R5, PT ;  /* 0x000000055800720c */ /* 0x000fe40003f84070 */
[----:B------:R-:W-:Y:S02]  /*1320*/  IADD3 R88, P5, R86, 0x18, RZ ;  /* 0x0000001856587810 */ /* 0x000fe40007fbe0ff */
[C---:B------:R-:W-:Y:S02]  /*1330*/  ISETP.GT.U32.AND.EX P1, PT, R85.reuse, RZ, PT, P1 ;  /* 0x000000ff5500720c */ /* 0x040fe40003f24110 */
[----:B------:R-:W-:Y:S01]  /*1340*/  ISETP.GT.U32.AND.EX P4, PT, R85, RZ, PT, P4 ;  /* 0x000000ff5500720c */ /* 0x000fe20003f84140 */
[----:B------:R-:W-:Y:S01]  /*1350*/  IMAD.X R85, RZ, RZ, R83, P5 ;  /* 0x000000ffff557224 */ /* 0x000fe200028e0653 */
[----:B------:R-:W-:-:S02]  /*1360*/  WARPGROUP.DEPBAR.LE gsb0, 0x0 ;  /* 0x00008000000079c5 */ /* 0x000fc40000010000 */
[----:B------:R-:W-:Y:S01]  /*1370*/  BAR.SYNC.DEFER_BLOCKING 0x0 ;  /* 0x0000000000007b1d */ /* 0x000fe20000010000 */
[----:B------:R-:W-:Y:S01]  /*1380*/  FMUL R31, R31, UR9 ;  /* 0x000000091f1f7c20 */ /* 0x000fe20008400000 */
[----:B------:R-:W-:Y:S01]  /*1390*/  FMUL R34, R34, UR9 ;  /* 0x0000000922227c20 */ /* 0x000fe20008400000 */
[----:B------:R-:W-:-:S03]  /*13a0*/  ISETP.GT.U32.AND P5, PT, R88, R5, PT ;  /* 0x000000055800720c */ /* 0x000fc60003fa4070 */
[----:B------:R-:W-:Y:S02]  /*13b0*/  FSEL R31, R31, -INF , !P0 ;  /* 0xff8000001f1f7808 */ /* 0x000fe40004000000 */
[-C--:B------:R-:W-:Y:S02]  /*13c0*/  ISETP.GT.U32.AND P0, PT, R88, R9.reuse, PT ;  /* 0x000000095800720c */ /* 0x080fe40003f04070 */
[----:B------:R-:W-:Y:S02]  /*13d0*/  FSEL R34, R34, -INF , !P6 ;  /* 0xff80000022227808 */ /* 0x000fe40007000000 */
[----:B------:R-:W-:Y:S01]  /*13e0*/  IADD3 R88, P6, R86, 0x8, RZ ;  /* 0x0000000856587810 */ /* 0x000fe20007fde0ff */
[----:B------:R-:W-:Y:S01]  /*13f0*/  FMUL R35, R35, UR9 ;  /* 0x0000000923237c20 */ /* 0x000fe20008400000 */
[C---:B------:R-:W-:Y:S02]  /*1400*/  ISETP.GT.U32.AND.EX P0, PT, R85.reuse, RZ, PT, P0 ;  /* 0x000000ff5500720c */ /* 0x040fe40003f04100 */
[----:B------:R-:W-:Y:S01]  /*1410*/  ISETP.GT.U32.AND.EX P5, PT, R85, RZ, PT, P5 ;  /* 0x000000ff5500720c */ /* 0x000fe20003fa4150 */
[----:B------:R-:W-:Y:S01]  /*1420*/  FMUL R85, R38, UR9 ;  /* 0x0000000926557c20 */ /* 0x000fe20008400000 */
[----:B------:R-:W-:Y:S01]  /*1430*/  FSEL R35, R35, -INF , !P4 ;  /* 0xff80000023237808 */ /* 0x000fe20006000000 */
[----:B------:R-:W-:Y:S01]  /*1440*/  FMUL R38, R26, UR9 ;  /* 0x000000091a267c20 */ /* 0x000fe20008400000 */
[----:B------:R-:W-:-:S02]  /*1450*/  ISETP.GT.U32.AND P4, PT, R88, R9, PT ;  /* 0x000000095800720c */ /* 0x000fc40003f84070 */
[----:B------:R-:W-:Y:S02]  /*1460*/  FSEL R26, R85, -INF , !P5 ;  /* 0xff800000551a7808 */ /* 0x000fe40006800000 */
[----:B------:R-:W-:-:S04]  /*1470*/  ISETP.GE.U32.AND P5, PT, R86, R5, PT ;  /* 0x000000055600720c */ /* 0x000fc80003fa6070 */
[----:B------:R-:W-:Y:S01]  /*1480*/  ISETP.GE.U32.AND.EX P5, PT, R83, RZ, PT, P5 ;  /* 0x000000ff5300720c */ /* 0x000fe20003fa6150 */
[----:B------:R-:W-:Y:S01]  /*1490*/  FMUL R24, R24, UR9 ;  /* 0x0000000918187c20 */ /* 0x000fe20008400000 */
[----:B------:R-:W-:Y:S01]  /*14a0*/  FMUL R25, R25, UR9 ;  /* 0x0000000919197c20 */ /* 0x000fe20008400000 */
[----:B------:R-:W-:Y:S01]  /*14b0*/  FMUL R28, R28, UR9 ;  /* 0x000000091c1c7c20 */ /* 0x000fe20008400000 */
[----:B------:R-:W-:-:S05]  /*14c0*/  FMUL R29, R29, UR9 ;  /* 0x000000091d1d7c20 */ /* 0x000fca0008400000 */
[----:B------:R-:W-:Y:S01]  /*14d0*/  FSEL R29, R29, -INF , !P3 ;  /* 0xff8000001d1d7808 */ /* 0x000fe20005800000 */
[----:B-----5:R0:W-:Y:S02]  /*14e0*/  STS.U16 [R2+UR10+0x1200], R87 ;  /* 0x0012005702007988 */ /* 0x0201e4000800040a */
[----:B0-----:R-:W-:Y:S01]  /*14f0*/  IMAD.X R87, RZ, RZ, R83, P6 ;  /* 0x000000ffff577224 */ /* 0x001fe200030e0653 */
[----:B------:R-:W-:-:S04]  /*1500*/  ISETP.GT.U32.AND P6, PT, R86, R5, PT ;  /* 0x000000055600720c */ /* 0x000fc80003fc4070 */
[----:B------:R-:W-:Y:S02]  /*1510*/  ISETP.GT.U32.AND.EX P6, PT, R83, RZ, PT, P6 ;  /* 0x000000ff5300720c */ /* 0x000fe40003fc4160 */
[----:B------:R-:W-:Y:S01]  /*1520*/  ISETP.GT.U32.AND.EX P4, PT, R87, RZ, PT, P4 ;  /* 0x000000ff5700720c */ /* 0x000fe20003f84140 */
[----:B------:R-:W-:Y:S01]  /*1530*/  FMUL R87, R27, UR9 ;  /* 0x000000091b577c20 */ /* 0x000fe20008400000 */
[----:B------:R-:W-:Y:S02]  /*1540*/  FSEL R27, R38, -INF , !P6 ;  /* 0xff800000261b7808 */ /* 0x000fe40007000000 */
[----:B------:R-:W-:Y:S02]  /*1550*/  IADD3 R88, P6, R86, 0x19, RZ ;  /* 0x0000001956587810 */ /* 0x000fe40007fde0ff */
[----:B------:R-:W-:-:S03]  /*1560*/  FSEL R38, R87, -INF , !P5 ;  /* 0xff80000057267808 */ /* 0x000fc60006800000 */
[----:B------:R-:W-:Y:S01]  /*1570*/  IMAD.X R85, RZ, RZ, R83, P6 ;  /* 0x000000ffff557224 */ /* 0x000fe200030e0653 */
[----:B------:R-:W-:Y:S01]  /*1580*/  ISETP.GT.U32.AND P6, PT, R88, R5, PT ;  /* 0x000000055800720c */ /* 0x000fe20003fc4070 */
[----:B------:R-:W-:Y:S01]  /*1590*/  FMUL R87, R39, UR9 ;  /* 0x0000000927577c20 */ /* 0x000fe20008400000 */
[-C--:B------:R-:W-:Y:S01]  /*15a0*/  ISETP.GT.U32.AND P5, PT, R86, R9.reuse, PT ;  /* 0x000000095600720c */ /* 0x080fe20003fa4070 */
[----:B------:R-:W-:Y:S01]  /*15b0*/  FMUL R39, R30, UR9 ;  /* 0x000000091e277c20 */ /* 0x000fe20008400000 */
[----:B------:R-:W-:Y:S02]  /*15c0*/  ISETP.GT.U32.AND.EX P6, PT, R85, RZ, PT, P6 ;  /* 0x000000ff5500720c */ /* 0x000fe40003fc4160 */
[----:B------:R-:W-:Y:S02]  /*15d0*/  ISETP.GT.U32.AND.EX P5, PT, R83, RZ, PT, P5 ;  /* 0x000000ff5300720c */ /* 0x000fe40003fa4150 */
[----:B------:R-:W-:Y:S02]  /*15e0*/  FSEL R30, R87, -INF , !P6 ;  /* 0xff800000571e7808 */ /* 0x000fe40007000000 */
[----:B------:R-:W-:-:S02]  /*15f0*/  ISETP.GE.U32.AND P6, PT, R86, R9, PT ;  /* 0x000000095600720c */ /* 0x000fc40003fc6070 */
[----:B------:R-:W-:Y:S02]  /*1600*/  FSEL R39, R39, -INF , !P5 ;  /* 0xff80000027277808 */ /* 0x000fe40006800000 */
[----:B------:R-:W-:-:S04]  /*1610*/  FMNMX R86, R27, R38, !PT ;  /* 0x000000261b567209 */ /* 0x000fc80007800000 */
[----:B------:R-:W-:-:S04]  /*1620*/  FMNMX R86, R39, R86, !PT ;  /* 0x0000005627567209 */ /* 0x000fc80007800000 */
[----:B------:R-:W-:-:S04]  /*1630*/  FMNMX R87, R31, R86, !PT ;  /* 0x000000561f577209 */ /* 0x000fc80007800000 */
[----:B------:R-:W-:-:S04]  /*1640*/  FMNMX R86, R34, R87, !PT ;  /* 0x0000005722567209 */ /* 0x000fc80007800000 */
[----:B------:R-:W-:-:S04]  /*1650*/  FMNMX R87, R35, R86, !PT ;  /* 0x0000005623577209 */ /* 0x000fc80007800000 */
[----:B------:R-:W-:-:S04]  /*1660*/  FMNMX R87, R26, R87, !PT ;  /* 0x000000571a577209 */ /* 0x000fc80007800000 */
[----:B------:R-:W-:-:S05]  /*1670*/  FMNMX R87, R30, R87, !PT ;  /* 0x000000571e577209 */ /* 0x000fca0007800000 */
[----:B------:R-:W0:Y:S01]  /*1680*/  SHFL.BFLY PT, R86, R87, 0x2, 0x1f ;  /* 0x0c401f0057567f89 */ /* 0x000e2200000e0000 */
[----:B------:R-:W-:Y:S02]  /*1690*/  ISETP.GE.U32.AND.EX P6, PT, R83, RZ, PT, P6 ;  /* 0x000000ff5300720c */ /* 0x000fe40003fc6160 */
[----:B------:R-:W-:Y:S02]  /*16a0*/  FSEL R24, R24, -INF , !P5 ;  /* 0xff80000018187808 */ /* 0x000fe40006800000 */
[----:B------:R-:W-:Y:S02]  /*16b0*/  ISETP.GT.U32.AND P5, PT, R88, R9, PT ;  /* 0x000000095800720c */ /* 0x000fe40003fa4070 */
[----:B------:R-:W-:Y:S02]  /*16c0*/  FSEL R25, R25, -INF , !P6 ;  /* 0xff80000019197808 */ /* 0x000fe40007000000 */
[----:B------:R-:W-:Y:S02]  /*16d0*/  ISETP.GT.U32.AND.EX P5, PT, R85, RZ, PT, P5 ;  /* 0x000000ff5500720c */ /* 0x000fe40003fa4150 */
[----:B------:R-:W-:-:S02]  /*16e0*/  FSEL R28, R28, -INF , !P4 ;  /* 0xff8000001c1c7808 */ /* 0x000fc40006000000 */
[----:B------:R-:W-:Y:S01]  /*16f0*/  FMNMX R85, R24, R25, !PT ;  /* 0x0000001918557209 */ /* 0x000fe20007800000 */
[----:B------:R-:W-:-:S03]  /*1700*/  FMUL R83, R32, UR9 ;  /* 0x0000000920537c20 */ /* 0x000fc60008400000 */
[----:B------:R-:W-:Y:S01]  /*1710*/  FMNMX R32, R28, R85, !PT ;  /* 0x000000551c207209 */ /* 0x000fe20007800000 */
[----:B------:R-:W-:Y:S01]  /*1720*/  FMUL R85, R33, UR9 ;  /* 0x0000000921557c20 */ /* 0x000fe20008400000 */
[----:B------:R-:W-:Y:S02]  /*1730*/  FSEL R83, R83, -INF , !P2 ;  /* 0xff80000053537808 */ /* 0x000fe40005000000 */
[----:B------:R-:W-:Y:S01]  /*1740*/  FMNMX R32, R29, R32, !PT ;  /* 0x000000201d207209 */ /* 0x000fe20007800000 */
[----:B------:R1:W-:Y:S01]  /*1750*/  STS.U16 [R2+UR10+0x1000], R89 ;  /* 0x0010005902007988 */ /* 0x0003e2000800040a */
[----:B0-----:R-:W-:Y:S02]  /*1760*/  FMNMX R86, R87, R86, !PT ;  /* 0x0000005657567209 */ /* 0x001fe40007800000 */
[----:B------:R-:W-:Y:S02]  /*1770*/  FSEL R85, R85, -INF , !P1 ;  /* 0xff80000055557808 */ /* 0x000fe40004800000 */
[----:B------:R-:W-:Y:S01]  /*1780*/  FMNMX R32, R83, R32, !PT ;  /* 0x0000002053207209 */ /* 0x000fe20007800000 */
[----:B-1----:R-:W-:Y:S01]  /*1790*/  FMUL R89, R36, UR9 ;  /* 0x0000000924597c20 */ /* 0x002fe20008400000 */
[----:B------:R-:W0:Y:S01]  /*17a0*/  SHFL.BFLY PT, R33, R86, 0x1, 0x1f ;  /* 0x0c201f0056217f89 */ /* 0x000e2200000e0000 */
[----:B------:R-:W-:Y:S01]  /*17b0*/  FMUL R87, R37, UR9 ;  /* 0x0000000925577c20 */ /* 0x000fe20008400000 */
[----:B------:R-:W-:-:S02]  /*17c0*/  FMNMX R32, R85, R32, !PT ;  /* 0x0000002055207209 */ /* 0x000fc40007800000 */
[----:B------:R-:W-:Y:S02]  /*17d0*/  FSEL R89, R89, -INF , !P0 ;  /* 0xff80000059597808 */ /* 0x000fe40004000000 */
[----:B------:R-:W-:Y:S02]  /*17e0*/  FSEL R87, R87, -INF , !P5 ;  /* 0xff80000057577808 */ /* 0x000fe40006800000 */
[----:B------:R-:W-:-:S04]  /*17f0*/  FMNMX R32, R89, R32, !PT ;  /* 0x0000002059207209 */ /* 0x000fc80007800000 */
[----:B------:R-:W-:-:S05]  /*1800*/  FMNMX R91, R87, R32, !PT ;  /* 0x00000020575b7209 */ /* 0x000fca0007800000 */
[----:B------:R-:W1:Y:S01]  /*1810*/  SHFL.BFLY PT, R36, R91, 0x2, 0x1f ;  /* 0x0c401f005b247f89 */ /* 0x000e6200000e0000 */
[----:B0-----:R-:W-:-:S04]  /*1820*/  FMNMX R33, R86, R33, !PT ;  /* 0x0000002156217209 */ /* 0x001fc80007800000 */
[----:B------:R-:W-:-:S05]  /*1830*/  FMNMX R33, R33, R72, !PT ;  /* 0x0000004821217209 */ /* 0x000fca0007800000 */
[--C-:B------:R-:W-:Y:S01]  /*1840*/  FADD R27, R27, -R33.reuse ;  /* 0x800000211b1b7221 */ /* 0x100fe20000000000 */
[----:B------:R-:W-:-:S03]  /*1850*/  FADD R38, R38, -R33 ;  /* 0x8000002126267221 */ /* 0x000fc60000000000 */
[----:B------:R-:W-:Y:S01]  /*1860*/  FMUL R32, R27, 1.4426950216293334961 ;  /* 0x3fb8aa3b1b207820 */ /* 0x000fe20000400000 */
[----:B-1----:R-:W-:Y:S01]  /*1870*/  FMNMX R27, R91, R36, !PT ;  /* 0x000000245b1b7209 */ /* 0x002fe20007800000 */
[----:B------:R-:W-:-:S04]  /*1880*/  FMUL R37, R38, 1.4426950216293334961 ;  /* 0x3fb8aa3b26257820 */ /* 0x000fc80000400000 */
[----:B------:R-:W0:Y:S04]  /*1890*/  SHFL.BFLY PT, R38, R27, 0x1, 0x1f ;  /* 0x0c201f001b267f89 */ /* 0x000e2800000e0000 */
[----:B------:R1:W-:Y:S04]  /*18a0*/  STS.U16 [R2+UR10+0x1400], R79 ;  /* 0x0014004f02007988 */ /* 0x0003e8000800040a */
[----:B----4-:R3:W-:Y:S04]  /*18b0*/  STS.U16 [R2+UR10+0x1600], R81 ;  /* 0x0016005102007988 */ /* 0x0107e8000800040a */
[----:B------:R-:W-:Y:S04]  /*18c0*/  STS.U16 [R3+UR10+0x1100], R78 ;  /* 0x0011004e03007988 */ /* 0x000fe8000800040a */
[----:B--2---:R-:W-:Y:S04]  /*18d0*/  STS.U16 [R3+UR10+0x1300], R80 ;  /* 0x0013005003007988 */ /* 0x004fe8000800040a */
[----:B------:R-:W-:Y:S01]  /*18e0*/  STS.U16 [R3+UR10+0x1500], R82 ;  /* 0x0015005203007988 */ /* 0x000fe2000800040a */
[----:B0-----:R-:W-:-:S03]  /*18f0*/  FMNMX R38, R27, R38, !PT ;  /* 0x000000261b267209 */ /* 0x001fc60007800000 */
[----:B------:R-:W-:Y:S01]  /*1900*/  STS.U16 [R3+UR10+0x1700], R84 ;  /* 0x0017005403007988 */ /* 0x000fe2000800040a */
[----:B------:R0:W-:Y:S06]  /*1910*/  MEMBAR.ALL.CTA ;  /* 0x0000000000007992 */ /* 0x0001ec0000008000 */
[----:B0-----:R-:W0:Y:S01]  /*1920*/  FENCE.VIEW.ASYNC.S ;  /* 0x00000000000073c6 */ /* 0x001e220000000000 */
[----:B------:R-:W-:Y:S01]  /*1930*/  FMNMX R38, R38, R77, !PT ;  /* 0x0000004d26267209 */ /* 0x000fe20007800000 */
[----:B------:R-:W-:-:S04]  /*1940*/  FADD R26, R26, -R33 ;  /* 0x800000211a1a7221 */ /* 0x000fc80000000000 */
[--C-:B------:R-:W-:Y:S01]  /*1950*/  FADD R25, R25, -R38.reuse ;  /* 0x8000002619197221 */ /* 0x100fe20000000000 */
[----:B------:R-:W-:Y:S01]  /*1960*/  FADD R24, R24, -R38 ;  /* 0x8000002618187221 */ /* 0x000fe20000000000 */
[----:B------:R-:W-:Y:S01]  /*1970*/  FADD R27, -R33, R72 ;  /* 0x00000048211b7221 */ /* 0x000fe20000000100 */
[----:B------:R-:W-:Y:S01]  /*1980*/  FMUL R26, R26, 1.4426950216293334961 ;  /* 0x3fb8aa3b1a1a7820 */ /* 0x000fe20000400000 */
[----:B------:R-:W-:Y:S01]  /*1990*/  FMUL R25, R25, 1.4426950216293334961 ;  /* 0x3fb8aa3b19197820 */ /* 0x000fe20000400000 */
[----:B------:R-:W-:Y:S01]  /*19a0*/  FMUL R72, R24, 1.4426950216293334961 ;  /* 0x3fb8aa3b18487820 */ /* 0x000fe20000400000 */
[--C-:B------:R-:W-:Y:S01]  /*19b0*/  FADD R24, R83, -R38.reuse ;  /* 0x8000002653187221 */ /* 0x100fe20000000000 */
[--C-:B------:R-:W-:Y:S01]  /*19c0*/  FADD R39, R39, -R33.reuse ;  /* 0x8000002127277221 */ /* 0x100fe20000000000 */
[----:B------:R2:W-:Y:S01]  /*19d0*/  MUFU.EX2 R88, R25 ;  /* 0x0000001900587308 */ /* 0x0005e20000000800 */
[--C-:B------:R-:W-:Y:S01]  /*19e0*/  FADD R34, R34, -R33.reuse ;  /* 0x8000002122227221 */ /* 0x100fe20000000000 */
[--C-:B------:R-:W-:Y:S01]  /*19f0*/  FADD R35, R35, -R33.reuse ;  /* 0x8000002123237221 */ /* 0x100fe20000000000 */
[--C-:B------:R-:W-:Y:S01]  /*1a00*/  FADD R31, R31, -R33.reuse ;  /* 0x800000211f1f7221 */ /* 0x100fe20000000000 */
[----:B------:R-:W-:Y:S01]  /*1a10*/  FADD R30, R30, -R33 ;  /* 0x800000211e1e7221 */ /* 0x000fe20000000000 */
[--C-:B------:R-:W-:Y:S01]  /*1a20*/  FADD R28, R28, -R38.reuse ;  /* 0x800000261c1c7221 */ /* 0x100fe20000000000 */
[----:B------:R-:W-:-:S02]  /*1a30*/  FADD R29, R29, -R38 ;  /* 0x800000261d1d7221 */ /* 0x000fc40000000000 */
[----:B------:R4:W-:Y:S01]  /*1a40*/  MUFU.EX2 R86, R26 ;  /* 0x0000001a00567308 */ /* 0x0009e20000000800 */
[----:B--2---:R-:W-:Y:S01]  /*1a50*/  FADD R25, -R38, R77 ;  /* 0x0000004d26197221 */ /* 0x004fe20000000100 */
[--C-:B------:R-:W-:Y:S01]  /*1a60*/  FADD R89, R89, -R38.reuse ;  /* 0x8000002659597221 */ /* 0x100fe20000000000 */
[--C-:B------:R-:W-:Y:S01]  /*1a70*/  FADD R87, R87, -R38.reuse ;  /* 0x8000002657577221 */ /* 0x100fe20000000000 */
[----:B------:R-:W-:Y:S01]  /*1a80*/  FMUL R36, R39, 1.4426950216293334961 ;  /* 0x3fb8aa3b27247820 */ /* 0x000fe20000400000 */
[----:B------:R-:W-:Y:S01]  /*1a90*/  FMUL R34, R34, 1.4426950216293334961 ;  /* 0x3fb8aa3b22227820 */ /* 0x000fe20000400000 */
[----:B------:R-:W-:Y:S01]  /*1aa0*/  FMUL R35, R35, 1.4426950216293334961 ;  /* 0x3fb8aa3b23237820 */ /* 0x000fe20000400000 */
[----:B----4-:R-:W-:Y:S01]  /*1ab0*/  FMUL R26, R24, 1.4426950216293334961 ;  /* 0x3fb8aa3b181a7820 */ /* 0x010fe20000400000 */
[----:B------:R-:W-:Y:S01]  /*1ac0*/  FADD R24, R85, -R38 ;  /* 0x8000002655187221 */ /* 0x000fe20000000000 */
[----:B------:R-:W-:Y:S01]  /*1ad0*/  FMUL R27, R27, 1.4426950216293334961 ;  /* 0x3fb8aa3b1b1b7820 */ /* 0x000fe20000400000 */
        /* <DEDUP_REMOVED lines=8> */
[----:B------:R-:W2:Y:S08]  /*1b60*/  MUFU.EX2 R93, R27 ;  /* 0x0000001b005d7308 */ /* 0x000eb00000000800 */
[----:B-1----:R-:W1:Y:S08]  /*1b70*/  MUFU.EX2 R79, R25 ;  /* 0x00000019004f7308 */ /* 0x002e700000000800 */
[----:B------:R-:W-:Y:S08]  /*1b80*/  MUFU.EX2 R32, R32 ;  /* 0x0000002000207308 */ /* 0x000ff00000000800 */
[----:B------:R-:W4:Y:S08]  /*1b90*/  MUFU.EX2 R37, R37 ;  /* 0x0000002500257308 */ /* 0x000f300000000800 */
[----:B------:R-:W-:Y:S08]  /*1ba0*/  MUFU.EX2 R36, R36 ;  /* 0x0000002400247308 */ /* 0x000ff00000000800 */
[----:B------:R-:W5:Y:S08]  /*1bb0*/  MUFU.EX2 R39, R31 ;  /* 0x0000001f00277308 */ /* 0x000f700000000800 */
[----:B------:R-:W-:Y:S08]  /*1bc0*/  MUFU.EX2 R34, R34 ;  /* 0x0000002200227308 */ /* 0x000ff00000000800 */
[----:B------:R-:W-:Y:S08]  /*1bd0*/  MUFU.EX2 R35, R35 ;  /* 0x0000002300237308 */ /* 0x000ff00000000800 */
[----:B------:R-:W-:Y:S08]  /*1be0*/  MUFU.EX2 R91, R30 ;  /* 0x0000001e005b7308 */ /* 0x000ff00000000800 */
[----:B------:R-:W3:Y:S08]  /*1bf0*/  MUFU.EX2 R72, R72 ;  /* 0x0000004800487308 */ /* 0x000ef00000000800 */
[----:B------:R-:W-:Y:S08]  /*1c00*/  MUFU.EX2 R90, R28 ;  /* 0x0000001c005a7308 */ /* 0x000ff00000000800 */
[----:B------:R-:W0:Y:S08]  /*1c10*/  MUFU.EX2 R83, R29 ;  /* 0x0000001d00537308 */ /* 0x000e300000000800 */
[----:B------:R-:W-:Y:S08]  /*1c20*/  MUFU.EX2 R85, R26 ;  /* 0x0000001a00557308 */ /* 0x000ff00000000800 */
[----:B------:R3:W0:Y:S08]  /*1c30*/  MUFU.EX2 R92, R24 ;  /* 0x00000018005c7308 */ /* 0x0006300000000800 */
[----:B------:R-:W-:Y:S08]  /*1c40*/  MUFU.EX2 R77, R89 ;  /* 0x00000059004d7308 */ /* 0x000ff00000000800 */
[----:B------:R-:W0:Y:S01]  /*1c50*/  MUFU.EX2 R96, R87 ;  /* 0x0000005700607308 */ /* 0x000e220000000800 */
[-C--:B--2---:R-:W-:Y:S01]  /*1c60*/  FMUL R42, R42, R93.reuse ;  /* 0x0000005d2a2a7220 */ /* 0x084fe20000400000 */
[-C--:B------:R-:W-:Y:S01]  /*1c70*/  FMUL R43, R43, R93.reuse ;  /* 0x0000005d2b2b7220 */ /* 0x080fe20000400000 */
[-C--:B------:R-:W-:Y:S01]  /*1c80*/  FMUL R46, R46, R93.reuse ;  /* 0x0000005d2e2e7220 */ /* 0x080fe20000400000 */
[-C--:B------:R-:W-:Y:S01]  /*1c90*/  FMUL R47, R47, R93.reuse ;  /* 0x0000005d2f2f7220 */ /* 0x080fe20000400000 */
[-C--:B------:R-:W-:Y:S01]  /*1ca0*/  FMUL R50, R50, R93.reuse ;  /* 0x0000005d32327220 */ /* 0x080fe20000400000 */
[-C--:B------:R-:W-:Y:S01]  /*1cb0*/  FMUL R51, R51, R93.reuse ;  /* 0x0000005d33337220 */ /* 0x080fe20000400000 */
[-C--:B------:R-:W-:Y:S01]  /*1cc0*/  FMUL R54, R54, R93.reuse ;  /* 0x0000005d36367220 */ /* 0x080fe20000400000 */
[----:B------:R-:W-:Y:S01]  /*1cd0*/  FMUL R55, R55, R93 ;  /* 0x0000005d37377220 */ /* 0x000fe20000400000 */
[-C--:B-1----:R-:W-:Y:S01]  /*1ce0*/  FMUL R40, R40, R79.reuse ;  /* 0x0000004f28287220 */ /* 0x082fe20000400000 */
[-C--:B------:R-:W-:Y:S01]  /*1cf0*/  FMUL R41, R41, R79.reuse ;  /* 0x0000004f29297220 */ /* 0x080fe20000400000 */
[-C--:B------:R-:W-:Y:S01]  /*1d00*/  FMUL R44, R44, R79.reuse ;  /* 0x0000004f2c2c7220 */ /* 0x080fe20000400000 */
[-C--:B------:R-:W-:Y:S01]  /*1d10*/  FMUL R45, R45, R79.reuse ;  /* 0x0000004f2d2d7220 */ /* 0x080fe20000400000 */
[-C--:B------:R-:W-:Y:S01]  /*1d20*/  FMUL R48, R48, R79.reuse ;  /* 0x0000004f30307220 */ /* 0x080fe20000400000 */
[-C--:B------:R-:W-:Y:S01]  /*1d30*/  FMUL R49, R49, R79.reuse ;  /* 0x0000004f31317220 */ /* 0x080fe20000400000 */
[-C--:B------:R-:W-:Y:S01]  /*1d40*/  FMUL R52, R52, R79.reuse ;  /* 0x0000004f34347220 */ /* 0x080fe20000400000 */
[----:B------:R-:W-:Y:S01]  /*1d50*/  FMUL R53, R53, R79 ;  /* 0x0000004f35357220 */ /* 0x000fe20000400000 */
[----:B----4-:R-:W-:-:S02]  /*1d60*/  F2FP.BF16.F32.PACK_AB R25, R37, R32 ;  /* 0x000000202519723e */ /* 0x010fc400000010ff */
[----:B-----5:R-:W-:Y:S02]  /*1d70*/  F2FP.BF16.F32.PACK_AB R27, R39, R36 ;  /* 0x00000024271b723e */ /* 0x020fe400000010ff */
[----:B---3--:R-:W-:Y:S02]  /*1d80*/  F2FP.BF16.F32.PACK_AB R24, R88, R72 ;  /* 0x000000485818723e */ /* 0x008fe400000010ff */
[----:B0-----:R-:W-:Y:S02]  /*1d90*/  F2FP.BF16.F32.PACK_AB R26, R83, R90 ;  /* 0x0000005a531a723e */ /* 0x001fe400000010ff */
[----:B------:R-:W-:Y:S02]  /*1da0*/  F2FP.BF16.F32.PACK_AB R28, R92, R85 ;  /* 0x000000555c1c723e */ /* 0x000fe400000010ff */
[----:B------:R-:W-:Y:S02]  /*1db0*/  F2FP.BF16.F32.PACK_AB R29, R35, R34 ;  /* 0x00000022231d723e */ /* 0x000fe400000010ff */
[----:B------:R-:W-:-:S02]  /*1dc0*/  F2FP.BF16.F32.PACK_AB R30, R96, R77 ;  /* 0x0000004d601e723e */ /* 0x000fc400000010ff */
[----:B------:R-:W-:Y:S01]  /*1dd0*/  F2FP.BF16.F32.PACK_AB R31, R91, R86 ;  /* 0x000000565b1f723e */ /* 0x000fe200000010ff */
[----:B------:R-:W-:Y:S01]  /*1de0*/  BAR.SYNC.DEFER_BLOCKING 0x0 ;  /* 0x0000000000007b1d */ /* 0x000fe20000010000 */
[----:B------:R-:W-:-:S05]  /*1df0*/  FADD R81, R32, R37 ;  /* 0x0000002520517221 */ /* 0x000fca0000000000 */
[----:B------:R-:W-:-:S06]  /*1e00*/  WARPGROUP.ARRIVE ;  /* 0x00000000000079c5 */ /* 0x000fcc0000000000 */
[----:B------:R-:W-:Y:S01]  /*1e10*/  HGMMA.64x32x16.F32.BF16 R40, R24, gdesc[UR20], R40 ;  /* 0x0060001418287df0 */ /* 0x000fe20008701828 */
[----:B------:R-:W-:Y:S01]  /*1e20*/  FADD R37, R72, R88 ;  /* 0x0000005848257221 */ /* 0x000fe20000000000 */
[----:B------:R-:W-:-:S03]  /*1e30*/  FADD R36, R36, R81 ;  /* 0x0000005124247221 */ /* 0x000fc60000000000 */
        /* <DEDUP_REMOVED lines=10> */
[----:B------:R-:W-:Y:S02]  /*1ee0*/  FADD R77, R96, R77 ;  /* 0x0000004d604d7221 */ /* 0x000fe40000000000 */
[----:B------:R-:W0:Y:S04]  /*1ef0*/  SHFL.BFLY PT, R35, R86, 0x2, 0x1f ;  /* 0x0c401f0056237f89 */ /* 0x000e2800000e0000 */
[----:B------:R-:W1:Y:S01]  /*1f00*/  SHFL.BFLY PT, R32, R77, 0x2, 0x1f ;  /* 0x0c401f004d207f89 */ /* 0x000e6200000e0000 */
[----:B------:R-:W-:Y:S01]  /*1f10*/  HGMMA.64x32x16.F32.BF16 R40, R28, gdesc[UR12], R40, gsb0 ;  /* 0x0060000c1c287df0 */ /* 0x000fe20008001828 */
[----:B0-----:R-:W-:Y:S01]  /*1f20*/  FADD R36, R86, R35 ;  /* 0x0000002356247221 */ /* 0x001fe20000000000 */
[----:B------:R-:W-:Y:S01]  /*1f30*/  UIADD3 UR4, UP0, UR4, 0x20, URZ ;  /* 0x0000002004047890 */ /* 0x000fe2000ff1e03f */
[----:B-1----:R-:W-:-:S03]  /*1f40*/  FADD R32, R77, R32 ;  /* 0x000000204d207221 */ /* 0x002fc60000000000 */
[----:B------:R-:W0:Y:S01]  /*1f50*/  SHFL.BFLY PT, R37, R36, 0x1, 0x1f ;  /* 0x0c201f0024257f89 */ /* 0x000e2200000e0000 */
[----:B------:R-:W-:-:S03]  /*1f60*/  UIADD3.X UR5, URZ, UR5, URZ, UP0, !UPT ;  /* 0x000000053f057290 */ /* 0x000fc600087fe43f */
[----:B------:R-:W1:Y:S01]  /*1f70*/  SHFL.BFLY PT, R35, R32, 0x1, 0x1f ;  /* 0x0c201f0020237f89 */ /* 0x000e6200000e0000 */
[----:B------:R-:W-:Y:S02]  /*1f80*/  ISETP.LE.U32.AND P0, PT, R4, UR4, PT ;  /* 0x0000000404007c0c */ /* 0x000fe4000bf03070 */
[----:B------:R-:W-:-:S05]  /*1f90*/  IMAD.U32 R39, RZ, RZ, UR5 ;  /* 0x00000005ff277e24 */ /* 0x000fca000f8e00ff */
[----:B------:R-:W-:Y:S01]  /*1fa0*/  ISETP.GE.U32.AND.EX P0, PT, R39, RZ, PT, P0 ;  /* 0x000000ff2700720c */ /* 0x000fe20003f06100 */
[----:B------:R-:W-:Y:S02]  /*1fb0*/  IMAD R6, R73, 0x20, R6 ;  /* 0x0000002049067824 */ /* 0x000fe400078e0206 */
[----:B------:R-:W-:Y:S02]  /*1fc0*/  IMAD R8, R75, 0x20, R8 ;  /* 0x000000204b087824 */ /* 0x000fe400078e0208 */
[----:B------:R-:W-:Y:S02]  /*1fd0*/  IMAD.MOV.U32 R77, RZ, RZ, R38 ;  /* 0x000000ffff4d7224 */ /* 0x000fe400078e0026 */
[----:B0-----:R-:W-:Y:S01]  /*1fe0*/  FADD R72, R36, R37 ;  /* 0x0000002524487221 */ /* 0x001fe20000000000 */
[----:B-1----:R-:W-:-:S03]  /*1ff0*/  FADD R34, R32, R35 ;  /* 0x0000002320227221 */ /* 0x002fc60000000000 */
[----:B------:R-:W-:Y:S01]  /*2000*/  FFMA R74, R93, R74, R72 ;  /* 0x0000004a5d4a7223 */ /* 0x000fe20000000048 */
[----:B------:R-:W-:Y:S01]  /*2010*/  MOV R72, R33 ;  /* 0x0000002100487202 */ /* 0x000fe20000000f00 */
[----:B------:R-:W-:Y:S01]  /*2020*/  FFMA R76, R79, R76, R34 ;  /* 0x0000004c4f4c7223 */ /* 0x000fe20000000022 */
[----:B------:R-:W-:Y:S02]  /*2030*/  WARPGROUP.DEPBAR.LE gsb0, 0x0 ;  /* 0x00008000000079c5 */ /* 0x000fe40000010000 */
[----:B------:R-:W-:Y:S05]  /*2040*/  @!P0 BRA `(.L_x_1) ;  /* 0xffffffec00a88947 */ /* 0x000fea000383ffff */
.L_x_0:
[----:B------:R-:W0:Y:S01]  /*2050*/  S2R R2, SR_TID.X ;  /* 0x0000000000027919 */ /* 0x000e220000002100 */
[----:B------:R-:W-:Y:S01]  /*2060*/  FMUL R5, R46, 0.25 ;  /* 0x3e8000002e057820 */ /* 0x000fe20000400000 */
[----:B------:R-:W-:Y:S01]  /*2070*/  FSETP.GT.AND P0, PT, |R74|, 8.50705917302346158658e+37, PT ;  /* 0x7e8000004a00780b */ /* 0x000fe20003f04200 */
[----:B------:R-:W-:Y:S01]  /*2080*/  FMUL R4, R55, 0.25 ;  /* 0x3e80000037047820 */ /* 0x000fe20000400000 */
[----:B------:R-:W-:Y:S01]  /*2090*/  FMUL R6, R47, 0.25 ;  /* 0x3e8000002f067820 */ /* 0x000fe20000400000 */
[----:B------:R-:W-:Y:S01]  /*20a0*/  FMUL R3, R54, 0.25 ;  /* 0x3e80000036037820 */ /* 0x000fe20000400000 */
[----:B------:R-:W-:Y:S01]  /*20b0*/  FSEL R23, R5, R46, P0 ;  /* 0x0000002e05177208 */ /* 0x000fe20000000000 */
[----:B------:R-:W-:Y:S01]  /*20c0*/  FMUL R5, R42, 0.25 ;  /* 0x3e8000002a057820 */ /* 0x000fe20000400000 */
[----:B------:R-:W-:Y:S01]  /*20d0*/  FSEL R19, R4, R55, P0 ;  /* 0x0000003704137208 */ /* 0x000fe20000000000 */
[----:B------:R-:W-:Y:S01]  /*20e0*/  FMUL R4, R51, 0.25 ;  /* 0x3e80000033047820 */ /* 0x000fe20000400000 */
[----:B------:R-:W-:Y:S01]  /*20f0*/  FSETP.GT.AND P1, PT, |R76|, 8.50705917302346158658e+37, PT ;  /* 0x7e8000004c00780b */ /* 0x000fe20003f24200 */
[----:B------:R-:W-:Y:S01]  /*2100*/  FMUL R15, R74, 8388608 ;  /* 0x4b0000004a0f7820 */ /* 0x000fe20000400000 */
[----:B------:R-:W-:Y:S01]  /*2110*/  FSEL R27, R5, R42, P0 ;  /* 0x0000002a051b7208 */ /* 0x000fe20000000000 */
[----:B------:R-:W-:Y:S01]  /*2120*/  FMUL R5, R48, 0.25 ;  /* 0x3e80000030057820 */ /* 0x000fe20000400000 */
[----:B------:R-:W-:Y:S01]  /*2130*/  FSEL R47, R6, R47, P0 ;  /* 0x0000002f062f7208 */ /* 0x000fe20000000000 */
[----:B------:R-:W-:Y:S01]  /*2140*/  FMUL R6, R49, 0.25 ;  /* 0x3e80000031067820 */ /* 0x000fe20000400000 */
[----:B------:R-:W-:Y:S01]  /*2150*/  FSEL R17, R3, R54, P0 ;  /* 0x0000003603117208 */ /* 0x000fe20000000000 */
[----:B------:R-:W-:Y:S01]  /*2160*/  FMUL R3, R50, 0.25 ;  /* 0x3e80000032037820 */ /* 0x000fe20000400000 */
[----:B------:R-:W-:Y:S01]  /*2170*/  FSEL R51, R4, R51, P0 ;  /* 0x0000003304337208 */ /* 0x000fe20000000000 */
[----:B------:R-:W-:Y:S01]  /*2180*/  FMUL R4, R43, 0.25 ;  /* 0x3e8000002b047820 */ /* 0x000fe20000400000 */
[----:B------:R-:W-:Y:S01]  /*2190*/  FSEL R48, R5, R48, P1 ;  /* 0x0000003005307208 */ /* 0x000fe20000800000 */
        /* <DEDUP_REMOVED lines=8> */
[----:B------:R-:W1:Y:S01]  /*2220*/  LDC R11, c[0x0][0x278] ;  /* 0x00009e00ff0b7b82 */ /* 0x000e620000000800 */
[----:B------:R-:W-:Y:S01]  /*2230*/  FSEL R52, R3, R52, P1 ;  /* 0x0000003403347208 */ /* 0x000fe20000800000 */
[----:B------:R-:W-:Y:S01]  /*2240*/  FMUL R3, R44, 0.25 ;  /* 0x3e8000002c037820 */ /* 0x000fe20000400000 */
[----:B0-----:R-:W-:Y:S01]  /*2250*/  LOP3.LUT R5, R2, 0x7, RZ, 0xc0, !PT ;  /* 0x0000000702057812 */ /* 0x001fe200078ec0ff */
[----:B------:R-:W-:Y:S01]  /*2260*/  ULDC.64 UR4, c[0x0][0x270] ;  /* 0x00009c0000047ab9 */ /* 0x000fe20000000a00 */
[----:B------:R-:W-:Y:S01]  /*2270*/  FSEL R53, R4, R53, P1 ;  /* 0x0000003504357208 */ /* 0x000fe20000800000 */
[----:B------:R-:W-:Y:S01]  /*2280*/  FMUL R4, R45, 0.25 ;  /* 0x3e8000002d047820 */ /* 0x000fe20000400000 */
[----:B------:R-:W-:Y:S01]  /*2290*/  LEA R7, R5, UR10, 0x4 ;  /* 0x0000000a05077c11 */ /* 0x000fe2000f8e20ff */
[----:B------:R-:W-:Y:S01]  /*22a0*/  UIMAD UR4, UR11, UR4, URZ ;  /* 0x000000040b0472a4 */ /* 0x000fe2000f8e023f */
[----:B------:R-:W-:-:S02]  /*22b0*/  FSETP.GEU.AND P3, PT, R74, 1.175494350822287508e-38, PT ;  /* 0x008000004a00780b */ /* 0x000fc40003f6e000 */
[----:B------:R-:W-:Y:S01]  /*22c0*/  FSETP.GEU.AND P2, PT, R76, 1.175494350822287508e-38, PT ;  /* 0x008000004c00780b */ /* 0x000fe20003f4e000 */
[----:B------:R-:W-:Y:S01]  /*22d0*/  IMAD R6, R5, -0x8, R7 ;  /* 0xfffffff805067824 */ /* 0x000fe200078e0207 */
[----:B------:R-:W-:Y:S01]  /*22e0*/  FSEL R45, R4, R45, P1 ;  /* 0x0000002d042d7208 */ /* 0x000fe20000800000 */
[C---:B------:R-:W-:Y:S01]  /*22f0*/  IMAD.SHL.U32 R5, R2.reuse, 0x4, RZ ;  /* 0x0000000402057824 */ /* 0x040fe200078e00ff */
[----:B------:R-:W-:Y:S01]  /*2300*/  FSEL R44, R3, R44, P1 ;  /* 0x0000002c032c7208 */ /* 0x000fe20000800000 */
[----:B------:R-:W-:Y:S02]  /*2310*/  IMAD.SHL.U32 R4, R2, 0x8, RZ ;  /* 0x0000000802047824 */ /* 0x000fe400078e00ff */
[----:B------:R-:W-:Y:S01]  /*2320*/  FMUL R3, R40, 0.25 ;  /* 0x3e80000028037820 */ /* 0x000fe20000400000 */
[----:B------:R-:W-:Y:S02]  /*2330*/  FSEL R15, R15, R74, !P3 ;  /* 0x0000004a0f0f7208 */ /* 0x000fe40005800000 */
[----:B------:R-:W-:-:S02]  /*2340*/  LOP3.LUT R5, R5, 0xc0, RZ, 0xc0, !PT ;  /* 0x000000c005057812 */ /* 0x000fc400078ec0ff */
[----:B------:R-:W-:Y:S02]  /*2350*/  LOP3.LUT R8, R2, 0x8, RZ, 0xc0, !PT ;  /* 0x0000000802087812 */ /* 0x000fe400078ec0ff */
[----:B------:R-:W-:Y:S01]  /*2360*/  FSEL R13, R13, R76, !P2 ;  /* 0x0000004c0d0d7208 */ /* 0x000fe20005000000 */
[----:B------:R-:W-:Y:S01]  /*2370*/  IMAD.IADD R9, R5, 0x1, R6 ;  /* 0x0000000105097824 */ /* 0x000fe200078e0206 */
[----:B------:R-:W-:Y:S01]  /*2380*/  LOP3.LUT R4, R4, 0x380, RZ, 0xc0, !PT ;  /* 0x0000038004047812 */ /* 0x000fe200078ec0ff */
[----:B------:R-:W-:Y:S01]  /*2390*/  VIADD R5, R15, 0xc0cafb0d ;  /* 0xc0cafb0d0f057836 */ /* 0x000fe20000000000 */
[----:B------:R-:W-:Y:S01]  /*23a0*/  FSEL R31, R3, R40, P1 ;  /* 0x00000028031f7208 */ /* 0x000fe20000800000 */
[----:B------:R-:W-:Y:S01]  /*23b0*/  IMAD R7, R8, 0x80, R7 ;  /* 0x0000008008077824 */ /* 0x000fe200078e0207 */
[----:B------:R-:W-:Y:S01]  /*23c0*/  FSEL R6, RZ, -23, P3 ;  /* 0xc1b80000ff067808 */ /* 0x000fe20001800000 */
[----:B------:R-:W-:Y:S01]  /*23d0*/  VIADD R3, R13, 0xc0cafb0d ;  /* 0xc0cafb0d0d037836 */ /* 0x000fe20000000000 */
[----:B------:R-:W-:Y:S01]  /*23e0*/  LOP3.LUT R12, R5, 0xff800000, RZ, 0xc0, !PT ;  /* 0xff800000050c7812 */ /* 0x000fe200078ec0ff */
[----:B------:R-:W-:Y:S01]  /*23f0*/  IMAD.IADD R10, R4, 0x1, R7 ;  /* 0x00000001040a7824 */ /* 0x000fe200078e0207 */
[----:B------:R-:W-:-:S02]  /*2400*/  FSEL R16, RZ, -23, P2 ;  /* 0xc1b80000ff107808 */ /* 0x000fc40001000000 */
[----:B------:R-:W-:Y:S02]  /*2410*/  LOP3.LUT R4, R3, 0xff800000, RZ, 0xc0, !PT ;  /* 0xff80000003047812 */ /* 0x000fe400078ec0ff */
[----:B------:R-:W-:Y:S02]  /*2420*/  I2FP.F32.S32 R7, R12 ;  /* 0x0000000c00077245 */ /* 0x000fe40000201400 */
[----:B------:R-:W-:Y:S01]  /*2430*/  I2FP.F32.S32 R5, R4 ;  /* 0x0000000400057245 */ /* 0x000fe20000201400 */
[----:B------:R-:W-:Y:S01]  /*2440*/  IMAD.IADD R4, R13, 0x1, -R4 ;  /* 0x000000010d047824 */ /* 0x000fe200078e0a04 */
[----:B------:R-:W-:Y:S01]  /*2450*/  IADD3 R12, R15, -R12, RZ ;  /* 0x8000000c0f0c7210 */ /* 0x000fe20007ffe0ff */
[----:B------:R-:W-:Y:S01]  /*2460*/  FFMA.FTZ R25, R7, 1.1920928955078125e-07, R6 ;  /* 0x3400000007197823 */ /* 0x000fe20000010006 */
[----:B------:R-:W-:Y:S02]  /*2470*/  IMAD.MOV.U32 R7, RZ, RZ, 0x3dc6b27f ;  /* 0x3dc6b27fff077424 */ /* 0x000fe400078e00ff */
[----:B------:R-:W-:Y:S01]  /*2480*/  FADD R4, R4, -1 ;  /* 0xbf80000004047421 */ /* 0x000fe20000000000 */
[----:B------:R-:W-:Y:S01]  /*2490*/  FFMA.FTZ R16, R5, 1.1920928955078125e-07, R16 ;  /* 0x3400000005107823 */ /* 0x000fe20000010010 */
[----:B------:R-:W-:Y:S01]  /*24a0*/  BAR.SYNC.DEFER_BLOCKING 0x0 ;  /* 0x0000000000007b1d */ /* 0x000fe20000010000 */
[----:B------:R-:W-:Y:S01]  /*24b0*/  FSETP.GEU.AND P4, PT, |R74|, 1.175494350822287508e-38, PT ;  /* 0x008000004a00780b */ /* 0x000fe20003f8e200 */
[----:B------:R-:W-:Y:S01]  /*24c0*/  FFMA.FTZ R5, R4, R7, -0.16845393180847167969 ;  /* 0xbe2c7f3004057423 */ /* 0x000fe20000010007 */
[----:B------:R-:W-:Y:S01]  /*24d0*/  @P0 FMUL R74, R74, 0.25 ;  /* 0x3e8000004a4a0820 */ /* 0x000fe20000400000 */
[----:B------:R-:W-:Y:S01]  /*24e0*/  FSETP.GEU.AND P0, PT, |R76|, 1.175494350822287508e-38, PT ;  /* 0x008000004c00780b */ /* 0x000fe20003f0e200 */
[----:B------:R-:W-:Y:S01]  /*24f0*/  FADD R24, R12, -1 ;  /* 0xbf8000000c187421 */ /* 0x000fe20000000000 */
[----:B------:R-:W-:Y:S01]  /*2500*/  FFMA.FTZ R5, R4, R5, 0.1716887056827545166 ;  /* 0x3e2fcf2a04057423 */ /* 0x000fe20000010005 */
[----:B------:R-:W-:Y:S01]  /*2510*/  SHF.R.U32.HI R14, RZ, 0x6, R2 ;  /* 0x00000006ff0e7819 */ /* 0x000fe20000011602 */
[----:B------:R-:W-:Y:S01]  /*2520*/  @P1 FMUL R76, R76, 0.25 ;  /* 0x3e8000004c4c1820 */ /* 0x000fe20000400000 */
[----:B------:R-:W-:Y:S01]  /*2530*/  FFMA.FTZ R7, R24, R7, -0.16845393180847167969 ;  /* 0xbe2c7f3018077423 */ /* 0x000fe20000010007 */
[----:B------:R-:W-:Y:S01]  /*2540*/  FFMA.FTZ R5, R4, R5, -0.17900948226451873779 ;  /* 0xbe374e4304057423 */ /* 0x000fe20000010005 */
[----:B------:R-:W-:-:S02]  /*2550*/  SGXT.U32 R14, R14, 0x1 ;  /* 0x000000010e0e781a */ /* 0x000fc40000000000 */
[----:B------:R-:W-:Y:S01]  /*2560*/  FFMA.FTZ R7, R24, R7, 0.1716887056827545166 ;  /* 0x3e2fcf2a18077423 */ /* 0x000fe20000010007 */
[----:B------:R-:W-:Y:S01]  /*2570*/  FFMA.FTZ R5, R4, R5, 0.20512372255325317383 ;  /* 0x3e520bf404057423 */ /* 0x000fe20000010005 */
[----:B------:R-:W-:Y:S01]  /*2580*/  @!P4 FMUL R74, R74, 16777216 ;  /* 0x4b8000004a4ac820 */ /* 0x000fe20000400000 */
[----:B------:R-:W-:Y:S01]  /*2590*/  LEA.HI R3, R8, R9, RZ, 0x1f ;  /* 0x0000000908037211 */ /* 0x000fe200078ff8ff */
[----:B------:R-:W-:Y:S01]  /*25a0*/  FFMA.FTZ R7, R24, R7, -0.17900948226451873779 ;  /* 0xbe374e4318077423 */ /* 0x000fe20000010007 */
[----:B------:R-:W-:Y:S01]  /*25b0*/  FFMA.FTZ R5, R4, R5, -0.24046532809734344482 ;  /* 0xbe763c8b04057423 */ /* 0x000fe20000010005 */
[----:B------:R-:W-:Y:S01]  /*25c0*/  @!P0 FMUL R76, R76, 16777216 ;  /* 0x4b8000004c4c8820 */ /* 0x000fe20000400000 */
[----:B-1----:R-:W-:Y:S02]  /*25d0*/  IMAD R8, R14, R11, RZ ;  /* 0x0000000b0e087224 */ /* 0x002fe400078e02ff */
[----:B------:R-:W-:Y:S01]  /*25e0*/  FFMA.FTZ R7, R24, R7, 0.20512372255325317383 ;  /* 0x3e520bf418077423 */ /* 0x000fe20000010007 */
[----:B------:R-:W-:Y:S01]  /*25f0*/  FFMA.FTZ R5, R4, R5, 0.28857114911079406738 ;  /* 0x3e93bf9904057423 */ /* 0x000fe20000010005 */
[----:B------:R-:W0:Y:S01]  /*2600*/  MUFU.RCP R6, R76 ;  /* 0x0000004c00067308 */ /* 0x000e220000001000 */
[----:B------:R-:W-:Y:S01]  /*2610*/  @!P0 FMUL R53, R53, 16777216 ;  /* 0x4b80000035358820 */ /* 0x000fe20000400000 */
[----:B------:R-:W-:Y:S01]  /*2620*/  FFMA.FTZ R7, R24, R7, -0.24046532809734344482 ;  /* 0xbe763c8b18077423 */ /* 0x000fe20000010007 */
[----:B------:R-:W-:Y:S01]  /*2630*/  FFMA.FTZ R5, R4, R5, -0.36067417263984680176 ;  /* 0xbeb8aa4904057423 */ /* 0x000fe20000010005 */
[----:B------:R-:W-:Y:S01]  /*2640*/  @!P0 FMUL R52, R52, 16777216 ;  /* 0x4b80000034348820 */ /* 0x000fe20000400000 */
[----:B------:R-:W-:Y:S01]  /*2650*/  @!P0 FMUL R49, R49, 16777216 ;  /* 0x4b80000031318820 */ /* 0x000fe20000400000 */
[----:B------:R-:W-:Y:S01]  /*2660*/  FFMA.FTZ R7, R24, R7, 0.28857114911079406738 ;  /* 0x3e93bf9918077423 */ /* 0x000fe20000010007 */
[----:B------:R-:W-:Y:S01]  /*2670*/  FFMA.FTZ R5, R4, R5, 0.48089820146560668945 ;  /* 0x3ef6384a04057423 */ /* 0x000fe20000010005 */
[----:B------:R-:W1:Y:S01]  /*2680*/  MUFU.RCP R14, R74 ;  /* 0x0000004a000e7308 */ /* 0x000e620000001000 */
[----:B------:R-:W-:Y:S01]  /*2690*/  @!P0 FMUL R48, R48, 16777216 ;  /* 0x4b80000030308820 */ /* 0x000fe20000400000 */
[----:B------:R-:W-:Y:S01]  /*26a0*/  FFMA.FTZ R7, R24, R7, -0.36067417263984680176 ;  /* 0xbeb8aa4918077423 */ /* 0x000fe20000010007 */
[----:B------:R-:W-:Y:S01]  /*26b0*/  FFMA.FTZ R5, R4, R5, -0.72134751081466674805 ;  /* 0xbf38aa3b04057423 */ /* 0x000fe20000010005 */
[----:B------:R-:W-:Y:S01]  /*26c0*/  @!P0 FMUL R45, R45, 16777216 ;  /* 0x4b8000002d2d8820 */ /* 0x000fe20000400000 */
[----:B------:R-:W-:Y:S01]  /*26d0*/  @!P0 FMUL R44, R44, 16777216 ;  /* 0x4b8000002c2c8820 */ /* 0x000fe20000400000 */
[----:B------:R-:W-:Y:S01]  /*26e0*/  @!P0 FMUL R31, R31, 16777216 ;  /* 0x4b8000001f1f8820 */ /* 0x000fe20000400000 */
[----:B------:R-:W-:Y:S01]  /*26f0*/  @!P0 FMUL R41, R41, 16777216 ;  /* 0x4b80000029298820 */ /* 0x000fe20000400000 */
[----:B------:R-:W-:Y:S01]  /*2700*/  FMUL R5, R4, R5 ;  /* 0x0000000504057220 */ /* 0x000fe20000400000 */
[----:B------:R-:W-:Y:S01]  /*2710*/  @!P4 FMUL R47, R47, 16777216 ;  /* 0x4b8000002f2fc820 */ /* 0x000fe20000400000 */
[----:B------:R-:W-:Y:S01]  /*2720*/  @!P4 FMUL R23, R23, 16777216 ;  /* 0x4b8000001717c820 */ /* 0x000fe20000400000 */
[----:B------:R-:W-:Y:S01]  /*2730*/  @!P4 FMUL R43, R43, 16777216 ;  /* 0x4b8000002b2bc820 */ /* 0x000fe20000400000 */
[----:B------:R-:W-:Y:S01]  /*2740*/  @!P4 FMUL R27, R27, 16777216 ;  /* 0x4b8000001b1bc820 */ /* 0x000fe20000400000 */
[----:B------:R-:W-:Y:S01]  /*2750*/  FFMA.FTZ R7, R24, R7, 0.48089820146560668945 ;  /* 0x3ef6384a18077423 */ /* 0x000fe20000010007 */
[----:B------:R-:W-:Y:S01]  /*2760*/  @!P4 FMUL R17, R17, 16777216 ;  /* 0x4b8000001111c820 */ /* 0x000fe20000400000 */
[C---:B0-----:R-:W-:Y:S01]  /*2770*/  FMUL R53, R6.reuse, R53 ;  /* 0x0000003506357220 */ /* 0x041fe20000400000 */
[C---:B------:R-:W-:Y:S01]  /*2780*/  FMUL R52, R6.reuse, R52 ;  /* 0x0000003406347220 */ /* 0x040fe20000400000 */
[C---:B------:R-:W-:Y:S01]  /*2790*/  FMUL R28, R6.reuse, R49 ;  /* 0x00000031061c7220 */ /* 0x040fe20000400000 */
[C---:B------:R-:W-:Y:S01]  /*27a0*/  FMUL R29, R6.reuse, R48 ;  /* 0x00000030061d7220 */ /* 0x040fe20000400000 */
[C---:B------:R-:W-:Y:S01]  /*27b0*/  FMUL R45, R6.reuse, R45 ;  /* 0x0000002d062d7220 */ /* 0x040fe20000400000 */
[C---:B------:R-:W-:Y:S01]  /*27c0*/  FMUL R44, R6.reuse, R44 ;  /* 0x0000002c062c7220 */ /* 0x040fe20000400000 */
[----:B------:R-:W-:Y:S01]  /*27d0*/  FMUL R31, R6, R31 ;  /* 0x0000001f061f7220 */ /* 0x000fe20000400000 */
[----:B------:R-:W-:Y:S01]  /*27e0*/  FMUL R5, R4, R5 ;  /* 0x0000000504057220 */ /* 0x000fe20000400000 */
[----:B------:R-:W-:Y:S01]  /*27f0*/  FMUL R6, R6, R41 ;  /* 0x0000002906067220 */ /* 0x000fe20000400000 */
[C---:B-1----:R-:W-:Y:S01]  /*2800*/  FMUL R47, R14.reuse, R47 ;  /* 0x0000002f0e2f7220 */ /* 0x042fe20000400000 */
[C---:B------:R-:W-:Y:S01]  /*2810*/  FMUL R22, R14.reuse, R23 ;  /* 0x000000170e167220 */ /* 0x040fe20000400000 */
[C---:B------:R-:W-:Y:S01]  /*2820*/  FMUL R26, R14.reuse, R43 ;  /* 0x0000002b0e1a7220 */ /* 0x040fe20000400000 */
[----:B------:R-:W-:Y:S01]  /*2830*/  FMUL R27, R14, R27 ;  /* 0x0000001b0e1b7220 */ /* 0x000fe20000400000 */
[----:B------:R-:W-:Y:S01]  /*2840*/  FFMA.FTZ R7, R24, R7, -0.72134751081466674805 ;  /* 0xbf38aa3b18077423 */ /* 0x000fe20000010007 */
[----:B------:R-:W-:Y:S01]  /*2850*/  FMUL R18, R14, R17 ;  /* 0x000000110e127220 */ /* 0x000fe20000400000 */
[----:B------:R-:W-:Y:S01]  /*2860*/  FFMA.FTZ R17, R4, 1.4426950216293334961, R5 ;  /* 0x3fb8aa3b04117823 */ /* 0x000fe20000010005 */
[----:B------:R-:W-:Y:S01]  /*2870*/  F2FP.BF16.F32.PACK_AB R5, R45, R6 ;  /* 0x000000062d05723e */ /* 0x000fe200000010ff */
[----:B------:R-:W-:Y:S01]  /*2880*/  FMUL R23, R24, R7 ;  /* 0x0000000718177220 */ /* 0x000fe20000400000 */
[----:B------:R-:W-:Y:S01]  /*2890*/  F2FP.BF16.F32.PACK_AB R4, R44, R31 ;  /* 0x0000001f2c04723e */ /* 0x000fe200000010ff */
[----:B------:R-:W-:Y:S01]  /*28a0*/  @!P4 FMUL R19, R19, 16777216 ;  /* 0x4b8000001313c820 */ /* 0x000fe20000400000 */
[----:B------:R-:W-:Y:S01]  /*28b0*/  F2FP.BF16.F32.PACK_AB R6, R22, R27 ;  /* 0x0000001b1606723e */ /* 0x000fe200000010ff */
[C---:B------:R-:W-:Y:S01]  /*28c0*/  FMUL R27, R24.reuse, R23 ;  /* 0x00000017181b7220 */ /* 0x040fe20000400000 */
[----:B------:R-:W-:Y:S01]  /*28d0*/  F2FP.BF16.F32.PACK_AB R7, R47, R26 ;  /* 0x0000001a2f07723e */ /* 0x000fe200000010ff */
[----:B------:R-:W0:Y:S01]  /*28e0*/  LDC.64 R22, c[0x0][0x228] ;  /* 0x00008a00ff167b82 */ /* 0x000e220000000a00 */
[----:B------:R-:W-:Y:S01]  /*28f0*/  ISETP.GE.U32.AND P2, PT, R15, 0x7f800000, PT ;  /* 0x7f8000000f00780c */ /* 0x000fe20003f46070 */
[----:B------:R-:W-:Y:S01]  /*2900*/  FFMA.FTZ R26, R24, 1.4426950216293334961, R27 ;  /* 0x3fb8aa3b181a7823 */ /* 0x000fe2000001001b */
[----:B------:R-:W-:Y:S01]  /*2910*/  @!P4 FMUL R51, R51, 16777216 ;  /* 0x4b8000003333c820 */ /* 0x000fe20000400000 */
[----:B------:R1:W-:Y:S01]  /*2920*/  STSM.16.M88.4 [R10], R4 ;  /* 0x000000040a007844 */ /* 0x0003e20000000200 */
[----:B------:R-:W-:Y:S01]  /*2930*/  @!P4 FMUL R21, R21, 16777216 ;  /* 0x4b8000001515c820 */ /* 0x000fe20000400000 */
[----:B------:R-:W-:Y:S01]  /*2940*/  FADD R25, R25, R26 ;  /* 0x0000001a19197221 */ /* 0x000fe20000000000 */
[----:B------:R-:W-:Y:S01]  /*2950*/  IMAD R26, R0, UR5, RZ ;  /* 0x00000005001a7c24 */ /* 0x000fe2000f8e02ff */
[----:B------:R-:W-:Y:S01]  /*2960*/  USHF.L.U32 UR5, UR4, 0x1, URZ ;  /* 0x0000000104057899 */ /* 0x000fe2000800063f */
[----:B------:R-:W-:-:S02]  /*2970*/  IMAD R9, R11, 0x2, R8 ;  /* 0x000000020b097824 */ /* 0x000fc400078e0208 */
[C---:B------:R-:W-:Y:S01]  /*2980*/  FMUL R19, R14.reuse, R19 ;  /* 0x000000130e137220 */ /* 0x040fe20000400000 */
[C---:B------:R-:W-:Y:S01]  /*2990*/  FMUL R20, R14.reuse, R51 ;  /* 0x000000330e147220 */ /* 0x040fe20000400000 */
[----:B------:R-:W-:Y:S01]  /*29a0*/  FMUL R21, R14, R21 ;  /* 0x000000150e157220 */ /* 0x000fe20000400000 */
[----:B------:R-:W-:Y:S01]  /*29b0*/  IMAD R14, R11, 0x2, R9 ;  /* 0x000000020b0e7824 */ /* 0x000fe200078e0209 */
[----:B------:R-:W-:Y:S01]  /*29c0*/  ISETP.GE.U32.AND P1, PT, R13, 0x7f800000, PT ;  /* 0x7f8000000d00780c */ /* 0x000fe20003f26070 */
[----:B------:R-:W-:Y:S01]  /*29d0*/  FADD R24, R16, R17 ;  /* 0x0000001110187221 */ /* 0x000fe20000000000 */
[----:B------:R-:W-:Y:S01]  /*29e0*/  F2FP.BF16.F32.PACK_AB R17, R53, R28 ;  /* 0x0000001c3511723e */ /* 0x000fe200000010ff */
[----:B------:R-:W-:Y:S01]  /*29f0*/  IMAD R12, R11, 0x2, R14 ;  /* 0x000000020b0c7824 */ /* 0x000fe200078e020e */
[----:B------:R-:W-:Y:S02]  /*2a00*/  F2FP.BF16.F32.PACK_AB R18, R18, R21 ;  /* 0x000000151212723e */ /* 0x000fe400000010ff */
[----:B-1----:R-:W-:Y:S01]  /*2a10*/  @P2 MOV R4, 0x7f800000 ;  /* 0x7f80000000042802 */ /* 0x002fe20000000f00 */
[----:B------:R-:W-:Y:S01]  /*2a20*/  IMAD.SHL.U32 R5, R26, 0x2, RZ ;  /* 0x000000021a057824 */ /* 0x000fe200078e00ff */
[----:B------:R-:W-:Y:S01]  /*2a30*/  F2FP.BF16.F32.PACK_AB R19, R19, R20 ;  /* 0x000000141313723e */ /* 0x000fe200000010ff */
[----:B------:R-:W-:Y:S01]  /*2a40*/  IMAD R32, R11, 0x2, R12 ;  /* 0x000000020b207824 */ /* 0x000fe200078e020c */
[----:B------:R-:W-:Y:S01]  /*2a50*/  BAR.SYNC.DEFER_BLOCKING 0x0 ;  /* 0x0000000000007b1d */ /* 0x000fe20000010000 */
[----:B------:R-:W-:Y:S01]  /*2a60*/  @P2 FFMA.FTZ R25, R15, R4, +INF ;  /* 0x7f8000000f192423 */ /* 0x000fe20000010004 */
[----:B------:R-:W-:Y:S01]  /*2a70*/  IMAD.SHL.U32 R4, R2, 0x10, RZ ;  /* 0x0000001002047824 */ /* 0x000fe200078e00ff */
[----:B0-----:R-:W-:Y:S01]  /*2a80*/  IADD3 R45, P2, P3, R5, UR5, R22 ;  /* 0x00000005052d7c10 */ /* 0x001fe2000fb5e016 */
[C---:B------:R-:W-:Y:S01]  /*2a90*/  IMAD R42, R11.reuse, 0x2, R32 ;  /* 0x000000020b2a7824 */ /* 0x040fe200078e0220 */
[----:B------:R-:W-:Y:S01]  /*2aa0*/  UIMAD.WIDE UR4, UR4, 0x2, URZ ;  /* 0x00000002040478a5 */ /* 0x000fe2000f8e023f */
[----:B------:R-:W-:Y:S01]  /*2ab0*/  @P1 IMAD.MOV.U32 R16, RZ, RZ, 0x7f800000 ;  /* 0x7f800000ff101424 */ /* 0x000fe200078e00ff */
[----:B------:R-:W-:Y:S01]  /*2ac0*/  LOP3.LUT R39, R4, 0x7f0, RZ, 0xc0, !PT ;  /* 0x000007f004277812 */ /* 0x000fe200078ec0ff */
[----:B------:R-:W-:Y:S01]  /*2ad0*/  IMAD R44, R11, 0x2, R42 ;  /* 0x000000020b2c7824 */ /* 0x000fe200078e022a */
[----:B------:R-:W-:Y:S01]  /*2ae0*/  LEA R28, P6, R8, R45, 0x1 ;  /* 0x0000002d081c7211 */ /* 0x000fe200078c08ff */
[----:B------:R-:W-:Y:S01]  /*2af0*/  @P1 FFMA.FTZ R24, R13, R16, +INF ;  /* 0x7f8000000d181423 */ /* 0x000fe20000010010 */
[----:B------:R-:W-:Y:S01]  /*2b00*/  F2FP.BF16.F32.PACK_AB R16, R52, R29 ;  /* 0x0000001d3410723e */ /* 0x000fe200000010ff */
[----:B------:R-:W-:Y:S01]  /*2b10*/  IMAD R46, R11, 0x2, R44 ;  /* 0x000000020b2e7824 */ /* 0x000fe200078e022c */
[-C--:B------:R-:W-:Y:S01]  /*2b20*/  LEA R30, P5, R9, R45.reuse, 0x1 ;  /* 0x0000002d091e7211 */ /* 0x080fe200078a08ff */
[----:B------:R-:W-:Y:S01]  /*2b30*/  IMAD.HI R26, R26, 0x2, RZ ;  /* 0x000000021a1a7827 */ /* 0x000fe200078e02ff */
[----:B------:R-:W-:Y:S01]  /*2b40*/  FSETP.NEU.AND P0, PT, R13, RZ, PT ;  /* 0x000000ff0d00720b */ /* 0x000fe20003f0d000 */
[----:B------:R-:W-:Y:S01]  /*2b50*/  ULDC UR4, c[0x0][0x27c] ;  /* 0x00009f0000047ab9 */ /* 0x000fe20000000800 */
[-C--:B------:R-:W-:Y:S01]  /*2b60*/  LEA R20, P4, R12, R45.reuse, 0x1 ;  /* 0x0000002d0c147211 */ /* 0x080fe200078808ff */
[C---:B------:R-:W-:Y:S01]  /*2b70*/  IMAD R48, R11.reuse, 0x2, R46 ;  /* 0x000000020b307824 */ /* 0x040fe200078e022e */
[----:B------:R-:W-:Y:S01]  /*2b80*/  IADD3.X R51, R26, UR5, R23, P2, P3 ;  /* 0x000000051a337c10 */ /* 0x000fe200097e6417 */
[----:B------:R-:W-:Y:S01]  /*2b90*/  UIMAD UR4, UR11, UR4, URZ ;  /* 0x000000040b0472a4 */ /* 0x000fe2000f8e023f */
[----:B------:R-:W-:Y:S01]  /*2ba0*/  LEA R34, P2, R14, R45, 0x1 ;  /* 0x0000002d0e227211 */ /* 0x000fe200078408ff */
[----:B------:R-:W-:Y:S01]  /*2bb0*/  IMAD R50, R11, 0x2, R48 ;  /* 0x000000020b327824 */ /* 0x000fe200078e0230 */
[-C--:B------:R-:W-:Y:S01]  /*2bc0*/  LEA.HI.X.SX32 R29, R8, R51.reuse, 0x1, P6 ;  /* 0x00000033081d7211 */ /* 0x080fe200030f0eff */
[----:B------:R-:W0:Y:S01]  /*2bd0*/  LDS.128 R4, [R39+UR10] ;  /* 0x0000000a27047984 */ /* 0x000e220008000c00 */
[----:B------:R-:W-:Y:S01]  /*2be0*/  LEA.HI.X.SX32 R31, R9, R51, 0x1, P5 ;  /* 0x00000033091f7211 */ /* 0x000fe200028f0eff */
[----:B------:R-:W-:Y:S01]  /*2bf0*/  IMAD R54, R11, 0x2, R50 ;  /* 0x000000020b367824 */ /* 0x000fe200078e0232 */
[----:B------:R-:W-:Y:S01]  /*2c00*/  BAR.SYNC.DEFER_BLOCKING 0x0 ;  /* 0x0000000000007b1d */ /* 0x000fe20000010000 */
[----:B------:R-:W-:-:S02]  /*2c10*/  LEA R22, P3, R32, R45, 0x1 ;  /* 0x0000002d20167211 */ /* 0x000fc400078608ff */
[C---:B------:R-:W-:Y:S01]  /*2c20*/  IMAD R56, R11.reuse, 0x2, R54 ;  /* 0x000000020b387824 */ /* 0x040fe200078e0236 */
[----:B------:R-:W-:Y:S01]  /*2c30*/  LEA R26, P6, R42, R45, 0x1 ;  /* 0x0000002d2a1a7211 */ /* 0x000fe200078c08ff */
[----:B------:R-:W-:Y:S01]  /*2c40*/  USHF.L.U32 UR6, UR4, 0x2, URZ ;  /* 0x0000000204067899 */ /* 0x000fe2000800063f */
[----:B------:R-:W-:Y:S01]  /*2c50*/  LEA.HI.X.SX32 R35, R14, R51, 0x1, P2 ;  /* 0x000000330e237211 */ /* 0x000fe200010f0eff */
[C---:B------:R-:W-:Y:S01]  /*2c60*/  IMAD R58, R11.reuse, 0x2, R56 ;  /* 0x000000020b3a7824 */ /* 0x040fe200078e0238 */
[----:B------:R-:W-:Y:S01]  /*2c70*/  LEA R14, P2, R46, R45, 0x1 ;  /* 0x0000002d2e0e7211 */ /* 0x000fe200078408ff */
[----:B------:R-:W-:Y:S01]  /*2c80*/  UIMAD.WIDE UR4, UR4, 0x4, URZ ;  /* 0x00000004040478a5 */ /* 0x000fe2000f8e023f */
[-C--:B------:R-:W-:Y:S01]  /*2c90*/  LEA.HI.X.SX32 R21, R12, R51.reuse, 0x1, P4 ;  /* 0x000000330c157211 */ /* 0x080fe200020f0eff */
[C---:B------:R-:W-:Y:S01]  /*2ca0*/  IMAD R52, R11.reuse, 0x2, R58 ;  /* 0x000000020b347824 */ /* 0x040fe200078e023a */
[----:B------:R-:W-:Y:S02]  /*2cb0*/  LEA.HI.X.SX32 R23, R32, R51, 0x1, P3 ;  /* 0x0000003320177211 */ /* 0x000fe400018f0eff */
[----:B------:R-:W-:Y:S01]  /*2cc0*/  LEA R36, P4, R48, R45, 0x1 ;  /* 0x0000002d30247211 */ /* 0x000fe200078808ff */
[----:B------:R-:W-:Y:S01]  /*2cd0*/  IMAD R60, R11, 0x2, R52 ;  /* 0x000000020b3c7824 */ /* 0x000fe200078e0234 */
[----:B------:R-:W-:-:S02]  /*2ce0*/  LEA.HI.X.SX32 R27, R42, R51, 0x1, P6 ;  /* 0x000000332a1b7211 */ /* 0x000fc400030f0eff */
[----:B------:R-:W-:Y:S01]  /*2cf0*/  FSETP.NEU.AND P1, PT, R15, RZ, PT ;  /* 0x000000ff0f00720b */ /* 0x000fe20003f2d000 */
[----:B------:R-:W-:Y:S01]  /*2d00*/  IMAD R13, R11, 0x2, R60 ;  /* 0x000000020b0d7824 */ /* 0x000fe200078e023c */
[-C--:B------:R-:W-:Y:S02]  /*2d10*/  LEA R40, P3, R50, R45.reuse, 0x1 ;  /* 0x0000002d32287211 */ /* 0x080fe400078608ff */
[----:B------:R-:W-:Y:S02]  /*2d20*/  LEA R42, P6, R54, R45, 0x1 ;  /* 0x0000002d362a7211 */ /* 0x000fe400078c08ff */
[-C--:B------:R-:W-:Y:S01]  /*2d30*/  LEA.HI.X.SX32 R15, R46, R51.reuse, 0x1, P2 ;  /* 0x000000332e0f7211 */ /* 0x080fe200010f0eff */
[----:B------:R1:W-:Y:S01]  /*2d40*/  STSM.16.M88.4 [R10], R16 ;  /* 0x000000100a007844 */ /* 0x0003e20000000200 */
[----:B------:R-:W-:Y:S01]  /*2d50*/  LEA.HI.X.SX32 R37, R48, R51, 0x1, P4 ;  /* 0x0000003330257211 */ /* 0x000fe200020f0eff */
[----:B------:R-:W-:Y:S01]  /*2d60*/  BAR.SYNC.DEFER_BLOCKING 0x0 ;  /* 0x0000000000007b1d */ /* 0x000fe20000010000 */
[----:B------:R-:W-:-:S02]  /*2d70*/  LEA R46, P4, R52, R45, 0x1 ;  /* 0x0000002d342e7211 */ /* 0x000fc400078808ff */
[----:B------:R-:W-:Y:S02]  /*2d80*/  LEA.HI.X.SX32 R41, R50, R51, 0x1, P3 ;  /* 0x0000003332297211 */ /* 0x000fe400018f0eff */
[----:B------:R-:W-:Y:S02]  /*2d90*/  LEA R48, P3, R60, R45, 0x1 ;  /* 0x0000002d3c307211 */ /* 0x000fe400078608ff */
[----:B------:R-:W-:Y:S02]  /*2da0*/  LEA.HI.X.SX32 R43, R54, R51, 0x1, P6 ;  /* 0x00000033362b7211 */ /* 0x000fe400030f0eff */
[----:B0-----:R-:W-:Y:S02]  /*2db0*/  PRMT R32, R6, 0x7632, R32 ;  /* 0x0000763206207816 */ /* 0x001fe40000000020 */
[-C--:B------:R-:W-:Y:S02]  /*2dc0*/  LEA R12, P6, R13, R45.reuse, 0x1 ;  /* 0x0000002d0d0c7211 */ /* 0x080fe400078c08ff */
[----:B-1----:R-:W-:-:S02]  /*2dd0*/  LEA R16, P5, R44, R45, 0x1 ;  /* 0x0000002d2c107211 */ /* 0x002fc400078a08ff */
[-C--:B------:R-:W-:Y:S02]  /*2de0*/  LEA.HI.X.SX32 R47, R52, R51.reuse, 0x1, P4 ;  /* 0x00000033342f7211 */ /* 0x080fe400020f0eff */
[----:B------:R-:W-:Y:S02]  /*2df0*/  LEA.HI.X.SX32 R17, R44, R51, 0x1, P5 ;  /* 0x000000332c117211 */ /* 0x000fe400028f0eff */
[-C--:B------:R-:W-:Y:S02]  /*2e00*/  LEA R18, P5, R56, R45.reuse, 0x1 ;  /* 0x0000002d38127211 */ /* 0x080fe400078a08ff */
[----:B------:R-:W-:Y:S02]  /*2e10*/  LEA R44, P2, R58, R45, 0x1 ;  /* 0x0000002d3a2c7211 */ /* 0x000fe400078408ff */
[-C--:B------:R-:W-:Y:S01]  /*2e20*/  LEA.HI.X.SX32 R19, R56, R51.reuse, 0x1, P5 ;  /* 0x0000003338137211 */ /* 0x080fe200028f0eff */
[----:B------:R-:W0:Y:S01]  /*2e30*/  LDS.128 R8, [R39+UR10] ;  /* 0x0000000a27087984 */ /* 0x000e220008000c00 */
[----:B------:R-:W-:-:S02]  /*2e40*/  LEA.HI.X.SX32 R45, R58, R51, 0x1, P2 ;  /* 0x000000333a2d7211 */ /* 0x000fc400010f0eff */
[-C--:B------:R-:W-:Y:S01]  /*2e50*/  LEA.HI.X.SX32 R49, R60, R51.reuse, 0x1, P3 ;  /* 0x000000333c317211 */ /* 0x080fe200018f0eff */
[----:B------:R1:W-:Y:S01]  /*2e60*/  STG.E.U16 desc[UR16][R28.64], R4 ;  /* 0x000000041c007986 */ /* 0x0003e2000c101510 */
[----:B------:R-:W-:Y:S02]  /*2e70*/  LEA.HI.X.SX32 R13, R13, R51, 0x1, P6 ;  /* 0x000000330d0d7211 */ /* 0x000fe400030f0eff */
[C---:B------:R-:W-:Y:S01]  /*2e80*/  LOP3.LUT P2, RZ, R2.reuse, 0x40, RZ, 0xc0, !PT ;  /* 0x0000004002ff7812 */ /* 0x040fe2000784c0ff */
[----:B------:R2:W-:Y:S01]  /*2e90*/  STG.E.U16 desc[UR16][R30.64], R5 ;  /* 0x000000051e007986 */ /* 0x0005e2000c101510 */
[----:B------:R-:W-:-:S03]  /*2ea0*/  IMAD.SHL.U32 R2, R2, 0x2, RZ ;  /* 0x0000000202027824 */ /* 0x000fc600078e00ff */
[----:B------:R3:W-:Y:S02]  /*2eb0*/  STG.E.U16 desc[UR16][R34.64], R6 ;  /* 0x0000000622007986 */ /* 0x0007e4000c101510 */
[----:B------:R-:W-:Y:S02]  /*2ec0*/  LOP3.LUT R2, R2, 0xf8, RZ, 0xc0, !PT ;  /* 0x000000f802027812 */ /* 0x000fe400078ec0ff */
[----:B-1----:R-:W-:Y:S01]  /*2ed0*/  PRMT R29, R4, 0x7632, R29 ;  /* 0x00007632041d7816 */ /* 0x002fe2000000001d */
[----:B------:R1:W-:Y:S01]  /*2ee0*/  STG.E.U16 desc[UR16][R20.64], R7 ;  /* 0x0000000714007986 */ /* 0x0003e2000c101510 */
[----:B------:R-:W-:Y:S02]  /*2ef0*/  FSEL R4, R25, -INF , P1 ;  /* 0xff80000019047808 */ /* 0x000fe40000800000 */
[----:B--2---:R-:W-:Y:S01]  /*2f00*/  PRMT R31, R5, 0x7632, R31 ;  /* 0x00007632051f7816 */ /* 0x004fe2000000001f */
[----:B------:R2:W-:Y:S01]  /*2f10*/  STG.E.U16 desc[UR16][R22.64], R29 ;  /* 0x0000001d16007986 */ /* 0x0005e2000c101510 */
[----:B------:R-:W-:Y:S01]  /*2f20*/  FSEL R5, R24, -INF , P0 ;  /* 0xff80000018057808 */ /* 0x000fe20000000000 */
[----:B------:R-:W-:Y:S01]  /*2f30*/  FFMA R33, R4, 0.69314718246459960938, R33 ;  /* 0x3f31721804217823 */ /* 0x000fe20000000021 */
[----:B---3--:R-:W-:Y:S01]  /*2f40*/  PRMT R35, R7, 0x7632, R35 ;  /* 0x0000763207237816 */ /* 0x008fe20000000023 */
[----:B------:R-:W-:Y:S04]  /*2f50*/  STG.E.U16 desc[UR16][R26.64], R31 ;  /* 0x0000001f1a007986 */ /* 0x000fe8000c101510 */
[----:B------:R3:W-:Y:S01]  /*2f60*/  STG.E.U16 desc[UR16][R16.64], R32 ;  /* 0x0000002010007986 */ /* 0x0007e2000c101510 */
[----:B-1----:R-:W1:Y:S03]  /*2f70*/  LDC.64 R6, c[0x0][0x230] ;  /* 0x00008c00ff067b82 */ /* 0x002e660000000a00 */
[----:B------:R4:W-:Y:S04]  /*2f80*/  STG.E.U16 desc[UR16][R14.64], R35 ;  /* 0x000000230e007986 */ /* 0x0009e8000c101510 */
[----:B0-----:R0:W-:Y:S01]  /*2f90*/  STG.E.U16 desc[UR16][R36.64], R8 ;  /* 0x0000000824007986 */ /* 0x0011e2000c101510 */
[----:B--2---:R-:W-:Y:S01]  /*2fa0*/  PRMT R23, R9, 0x7632, R23 ;  /* 0x0000763209177816 */ /* 0x004fe20000000017 */
[----:B---3--:R-:W-:Y:S01]  /*2fb0*/  FFMA R32, R5, 0.69314718246459960938, R38 ;  /* 0x3f31721805207823 */ /* 0x008fe20000000026 */
[----:B------:R-:W-:Y:S01]  /*2fc0*/  PRMT R17, R10, 0x7632, R17 ;  /* 0x000076320a117816 */ /* 0x000fe20000000011 */
[----:B------:R0:W-:Y:S01]  /*2fd0*/  STG.E.U16 desc[UR16][R40.64], R9 ;  /* 0x0000000928007986 */ /* 0x0001e2000c101510 */
[----:B----4-:R-:W-:Y:S01]  /*2fe0*/  PRMT R15, R8, 0x7632, R15 ;  /* 0x00007632080f7816 */ /* 0x010fe2000000000f */
[C---:B------:R-:W-:Y:S01]  /*2ff0*/  IMAD.SHL.U32 R5, R0.reuse, 0x4, RZ ;  /* 0x0000000400057824 */ /* 0x040fe200078e00ff */
[----:B------:R-:W-:Y:S01]  /*3000*/  PRMT R20, R11, 0x7632, R20 ;  /* 0x000076320b147816 */ /* 0x000fe20000000014 */
[----:B------:R0:W-:Y:S01]  /*3010*/  STG.E.U16 desc[UR16][R42.64], R10 ;  /* 0x0000000a2a007986 */ /* 0x0001e2000c101510 */
[----:B------:R-:W-:-:S03]  /*3020*/  IMAD.HI R0, R0, 0x4, RZ ;  /* 0x0000000400007827 */ /* 0x000fc600078e02ff */
[----:B------:R0:W-:Y:S01]  /*3030*/  STG.E.U16 desc[UR16][R18.64], R11 ;  /* 0x0000000b12007986 */ /* 0x0001e2000c101510 */
[----:B-1----:R-:W-:-:S03]  /*3040*/  IADD3 R4, P0, P1, R5, UR6, R6 ;  /* 0x0000000605047c10 */ /* 0x002fc6000f91e006 */
[----:B------:R0:W-:Y:S01]  /*3050*/  STG.E.U16 desc[UR16][R44.64], R15 ;  /* 0x0000000f2c007986 */ /* 0x0001e2000c101510 */
[----:B------:R-:W-:-:S03]  /*3060*/  IADD3.X R5, R0, UR5, R7, P0, P1 ;  /* 0x0000000500057c10 */ /* 0x000fc600087e2407 */
[----:B------:R0:W-:Y:S04]  /*3070*/  STG.E.U16 desc[UR16][R46.64], R23 ;  /* 0x000000172e007986 */ /* 0x0001e8000c101510 */
[----:B------:R0:W-:Y:S04]  /*3080*/  STG.E.U16 desc[UR16][R48.64], R17 ;  /* 0x0000001130007986 */ /* 0x0001e8000c101510 */
[----:B------:R0:W-:Y:S01]  /*3090*/  STG.E.U16 desc[UR16][R12.64], R20 ;  /* 0x000000140c007986 */ /* 0x0001e2000c101510 */
[----:B------:R-:W-:Y:S06]  /*30a0*/  BAR.SYNC.DEFER_BLOCKING 0x0 ;  /* 0x0000000000007b1d */ /* 0x000fec0000010000 */
[----:B------:R0:W-:Y:S02]  /*30b0*/  STS.64 [R2+UR10], R32 ;  /* 0x0000002002007988 */ /* 0x0001e40008000a0a */
[----:B------:R-:W-:Y:S06]  /*30c0*/  BAR.SYNC.DEFER_BLOCKING 0x0 ;  /* 0x0000000000007b1d */ /* 0x000fec0000010000 */
[----:B------:R-:W-:Y:S05]  /*30d0*/  @P2 EXIT ;  /* 0x000000000000294d */ /* 0x000fea0003800000 */
[----:B------:R-:W1:Y:S04]  /*30e0*/  LDS R3, [R3] ;  /* 0x0000000003037984 */ /* 0x000e680000000800 */
[----:B-1----:R-:W-:Y:S01]  /*30f0*/  STG.E desc[UR16][R4.64], R3 ;  /* 0x0000000304007986 */ /* 0x002fe2000c101910 */
[----:B------:R-:W-:Y:S05]  /*3100*/  EXIT ;  /* 0x000000000000794d */ /* 0x000fea0003800000 */
.L_x_2:
[----:B------:R-:W-:-:S00]  /*3110*/  BRA `(.L_x_2) ;  /* 0xfffffffc00fc7947 */ /* 0x000fc0000383ffff */
[----:B------:R-:W-:-:S00]  /*3120*/  NOP ;  /* 0x0000000000007918 */ /* 0x000fc00000000000 */
        /* <DEDUP_REMOVED lines=13> */
.L_x_3:


//--------------------- .nv.global.init           --------------------------
	.section	.nv.global.init,"aw",@progbits
.nv.global.init:
	.type		_$_str,@object
	.size		_$_str,(.L_0 - _$_str)
_$_str:
        /*0000*/ 	.byte	0x5f, 0x5f, 0x43, 0x55, 0x44, 0x41, 0x5f, 0x46, 0x54, 0x5a, 0x00
.L_0:


//--------------------- .nv.shared.attn_fwd       --------------------------
	.section	.nv.shared.attn_fwd,"aw",@nobits
	.sectionflags	@""
	.align	16
	.zero		1024


//--------------------- .nv.shared.reserved.0     --------------------------
	.section	.nv.shared.reserved.0,"aw",@nobits
	.weak		__nv_reservedSMEM_offset_0_alias
	.size		__nv_reservedSMEM_offset_0_alias, 0, 0
	.other		__nv_reservedSMEM_offset_0_alias,@"STO_CUDA_RESERVED_SHARED STV_DEFAULT"
__nv_reservedSMEM_offset_0_alias:
	.zero		0


//--------------------- .nv.constant0.attn_fwd    --------------------------
	.section	.nv.constant0.attn_fwd,"a",@progbits
	.sectionflags	@""
	.align	4
.nv.constant0.attn_fwd:
	.zero		664


//--------------------- SYMBOLS --------------------------

	.type		.nv.reservedSmem.offset0,@object
	.size		.nv.reservedSmem.offset0,0x4
